//
// Generated by NVIDIA NVVM Compiler
//
// Compiler Build ID: CL-36424714
// Cuda compilation tools, release 13.0, V13.0.88
// Based on NVVM 20.0.0
//

.version 9.0
.target sm_100
.address_size 64

	// .globl	mandelbrotAutoTwist01
.global .align 4 .b8 __cudart_i2opi_f[24] = {65, 144, 67, 60, 153, 149, 98, 219, 192, 221, 52, 245, 209, 87, 39, 252, 41, 21, 68, 78, 110, 131, 249, 162};

.visible .entry mandelbrotAutoTwist01(
	.param .u64 .ptr .align 1 mandelbrotAutoTwist01_param_0,
	.param .u64 .ptr .align 1 mandelbrotAutoTwist01_param_1,
	.param .u32 mandelbrotAutoTwist01_param_2,
	.param .u32 mandelbrotAutoTwist01_param_3,
	.param .f64 mandelbrotAutoTwist01_param_4,
	.param .f32 mandelbrotAutoTwist01_param_5,
	.param .f32 mandelbrotAutoTwist01_param_6,
	.param .u8 mandelbrotAutoTwist01_param_7,
	.param .u32 mandelbrotAutoTwist01_param_8
)
{
	.local .align 4 .b8 	__local_depot0[28];
	.reg .b64 	%SP;
	.reg .b64 	%SPL;
	.reg .pred 	%p<83>;
	.reg .b16 	%rs<4>;
	.reg .b32 	%r<278>;
	.reg .b32 	%f<221>;
	.reg .b64 	%rd<97>;
	.reg .b64 	%fd<105>;

	mov.u64 	%SPL, __local_depot0;
	ld.param.u64 	%rd38, [mandelbrotAutoTwist01_param_1];
	ld.param.u32 	%r103, [mandelbrotAutoTwist01_param_2];
	ld.param.u32 	%r106, [mandelbrotAutoTwist01_param_3];
	ld.param.f64 	%fd21, [mandelbrotAutoTwist01_param_4];
	ld.param.f32 	%f62, [mandelbrotAutoTwist01_param_5];
	ld.param.f32 	%f63, [mandelbrotAutoTwist01_param_6];
	ld.param.s8 	%rs1, [mandelbrotAutoTwist01_param_7];
	ld.param.u32 	%r105, [mandelbrotAutoTwist01_param_8];
	add.u64 	%rd1, %SPL, 0;
	mov.u32 	%r107, %ctaid.x;
	mov.u32 	%r108, %ntid.x;
	mov.u32 	%r109, %tid.x;
	mad.lo.s32 	%r1, %r107, %r108, %r109;
	mov.u32 	%r110, %ctaid.y;
	mov.u32 	%r111, %ntid.y;
	mov.u32 	%r112, %tid.y;
	mad.lo.s32 	%r113, %r110, %r111, %r112;
	setp.ge.s32 	%p3, %r1, %r103;
	setp.ge.s32 	%p4, %r113, %r106;
	or.pred  	%p5, %p3, %p4;
	@%p5 bra 	$L__BB0_78;
	min.s32 	%r3, %r105, 1000;
	add.f64 	%fd98, %fd21, 0d3FF0000000000000;
	{
	.reg .b32 %temp; 
	mov.b64 	{%temp, %r249}, %fd98;
	}
	{
	.reg .b32 %temp; 
	mov.b64 	{%r250, %temp}, %fd98;
	}
	setp.gt.s32 	%p6, %r249, 1048575;
	mov.b32 	%r251, -1023;
	@%p6 bra 	$L__BB0_3;
	mul.f64 	%fd98, %fd98, 0d4350000000000000;
	{
	.reg .b32 %temp; 
	mov.b64 	{%temp, %r249}, %fd98;
	}
	{
	.reg .b32 %temp; 
	mov.b64 	{%r250, %temp}, %fd98;
	}
	mov.b32 	%r251, -1077;
$L__BB0_3:
	add.s32 	%r116, %r249, -1;
	setp.gt.u32 	%p7, %r116, 2146435070;
	@%p7 bra 	$L__BB0_7;
	shr.u32 	%r119, %r249, 20;
	add.s32 	%r252, %r251, %r119;
	and.b32  	%r120, %r249, 1048575;
	or.b32  	%r121, %r120, 1072693248;
	mov.b64 	%fd99, {%r250, %r121};
	setp.lt.u32 	%p9, %r121, 1073127583;
	@%p9 bra 	$L__BB0_6;
	{
	.reg .b32 %temp; 
	mov.b64 	{%r122, %temp}, %fd99;
	}
	{
	.reg .b32 %temp; 
	mov.b64 	{%temp, %r123}, %fd99;
	}
	add.s32 	%r124, %r123, -1048576;
	mov.b64 	%fd99, {%r122, %r124};
	add.s32 	%r252, %r252, 1;
$L__BB0_6:
	add.f64 	%fd23, %fd99, 0dBFF0000000000000;
	add.f64 	%fd24, %fd99, 0d3FF0000000000000;
	rcp.approx.ftz.f64 	%fd25, %fd24;
	neg.f64 	%fd26, %fd24;
	fma.rn.f64 	%fd27, %fd26, %fd25, 0d3FF0000000000000;
	fma.rn.f64 	%fd28, %fd27, %fd27, %fd27;
	fma.rn.f64 	%fd29, %fd28, %fd25, %fd25;
	mul.f64 	%fd30, %fd23, %fd29;
	fma.rn.f64 	%fd31, %fd23, %fd29, %fd30;
	mul.f64 	%fd32, %fd31, %fd31;
	fma.rn.f64 	%fd33, %fd32, 0d3EB1380B3AE80F1E, 0d3ED0EE258B7A8B04;
	fma.rn.f64 	%fd34, %fd33, %fd32, 0d3EF3B2669F02676F;
	fma.rn.f64 	%fd35, %fd34, %fd32, 0d3F1745CBA9AB0956;
	fma.rn.f64 	%fd36, %fd35, %fd32, 0d3F3C71C72D1B5154;
	fma.rn.f64 	%fd37, %fd36, %fd32, 0d3F624924923BE72D;
	fma.rn.f64 	%fd38, %fd37, %fd32, 0d3F8999999999A3C4;
	fma.rn.f64 	%fd39, %fd38, %fd32, 0d3FB5555555555554;
	sub.f64 	%fd40, %fd23, %fd31;
	add.f64 	%fd41, %fd40, %fd40;
	neg.f64 	%fd42, %fd31;
	fma.rn.f64 	%fd43, %fd42, %fd23, %fd41;
	mul.f64 	%fd44, %fd29, %fd43;
	mul.f64 	%fd45, %fd32, %fd39;
	fma.rn.f64 	%fd46, %fd45, %fd31, %fd44;
	xor.b32  	%r125, %r252, -2147483648;
	mov.b32 	%r126, 1127219200;
	mov.b64 	%fd47, {%r125, %r126};
	mov.b32 	%r127, -2147483648;
	mov.b64 	%fd48, {%r127, %r126};
	sub.f64 	%fd49, %fd47, %fd48;
	fma.rn.f64 	%fd50, %fd49, 0d3FE62E42FEFA39EF, %fd31;
	fma.rn.f64 	%fd51, %fd49, 0dBFE62E42FEFA39EF, %fd50;
	sub.f64 	%fd52, %fd51, %fd31;
	sub.f64 	%fd53, %fd46, %fd52;
	fma.rn.f64 	%fd54, %fd49, 0d3C7ABC9E3B39803F, %fd53;
	add.f64 	%fd100, %fd50, %fd54;
	bra.uni 	$L__BB0_8;
$L__BB0_7:
	fma.rn.f64 	%fd22, %fd98, 0d7FF0000000000000, 0d7FF0000000000000;
	{
	.reg .b32 %temp; 
	mov.b64 	{%temp, %r117}, %fd98;
	}
	and.b32  	%r118, %r117, 2147483647;
	setp.eq.s32 	%p8, %r118, 0;
	selp.f64 	%fd100, 0dFFF0000000000000, %fd22, %p8;
$L__BB0_8:
	max.s32 	%r128, %r3, 0;
	cvt.rn.f64.u32 	%fd55, %r128;
	mul.f64 	%fd56, %fd100, %fd55;
	cvt.rzi.s32.f64 	%r14, %fd56;
	add.s32 	%r15, %r14, 100;
	div.rn.f64 	%fd57, %fd100, 0d4014000000000000;
	cvt.rn.f32.f64 	%f1, %fd57;
	abs.f32 	%f211, %f1;
	setp.lt.f32 	%p10, %f211, 0f40C90FDB;
	@%p10 bra 	$L__BB0_19;
	setp.gtu.f32 	%p11, %f211, 0f4C490FDB;
	@%p11 bra 	$L__BB0_16;
	mov.f32 	%f64, 0f40C90FDB;
	div.approx.f32 	%f65, %f211, %f64;
	cvt.rzi.f32.f32 	%f209, %f65;
	fma.rn.f32 	%f4, %f209, 0fC0C90FDB, %f211;
	mov.b32 	%r16, %f4;
	setp.lt.u32 	%p12, %r16, 1086918619;
	@%p12 bra 	$L__BB0_15;
	setp.lt.u32 	%p13, %r16, -2147483647;
	@%p13 bra 	$L__BB0_13;
	add.f32 	%f69, %f209, 0fBF800000;
	setp.lt.f32 	%p16, %f4, 0fC0C90FDB;
	add.f32 	%f70, %f69, 0fBF800000;
	selp.f32 	%f209, %f70, %f69, %p16;
	bra.uni 	$L__BB0_15;
$L__BB0_13:
	add.f32 	%f209, %f209, 0f3F800000;
	setp.ltu.f32 	%p14, %f4, 0f41490FDB;
	@%p14 bra 	$L__BB0_15;
	add.f32 	%f66, %f209, 0f3F800000;
	fma.rn.f32 	%f67, 0f40C90FDB, 0fC0400000, %f4;
	setp.ge.f32 	%p15, %f67, 0f00000000;
	add.f32 	%f68, %f66, 0f3F800000;
	selp.f32 	%f209, %f68, %f66, %p15;
$L__BB0_15:
	fma.rn.f32 	%f211, %f209, 0fC0C90FDB, %f211;
	bra.uni 	$L__BB0_19;
$L__BB0_16:
	mov.b32 	%r17, %f211;
	and.b32  	%r129, %r17, 8388607;
	or.b32  	%r253, %r129, 1065353216;
	mov.b32 	%f210, %r253;
	and.b32  	%r130, %r17, -8388608;
	add.s32 	%r254, %r130, -1082130432;
	setp.eq.s32 	%p17, %r254, 0;
	@%p17 bra 	$L__BB0_18;
$L__BB0_17:
	min.u32 	%r131, %r254, 192937984;
	add.s32 	%r132, %r253, %r131;
	mov.b32 	%f71, %r132;
	mul.f32 	%f72, %f71, 0f3F22F983;
	fma.rn.f32 	%f73, %f72, 0fBFC90FDB, %f71;
	fma.rn.f32 	%f74, %f73, 0f3F22F983, %f72;
	fma.rn.f32 	%f75, %f74, 0fBFC90FDB, %f71;
	mov.f32 	%f76, 0f3F22F983;
	fma.rz.f32 	%f77, %f75, %f76, %f74;
	cvt.rzi.f32.f32 	%f78, %f77;
	fma.rn.f32 	%f210, %f78, 0fBFC90FDB, %f71;
	sub.s32 	%r254, %r254, %r131;
	mov.b32 	%r253, %f210;
	setp.ne.s32 	%p18, %r254, 0;
	setp.ne.s32 	%p19, %r253, 0;
	and.pred  	%p20, %p18, %p19;
	@%p20 bra 	$L__BB0_17;
$L__BB0_18:
	setp.gt.u32 	%p21, %r17, 2139095039;
	selp.f32 	%f80, 0f7FFFFFFF, 0f4C000000, %p21;
	mul.f32 	%f81, %f210, 0f34000000;
	mul.f32 	%f211, %f80, %f81;
$L__BB0_19:
	abs.f32 	%f82, %f211;
	setp.nan.f32 	%p22, %f82, %f82;
	copysign.f32 	%f83, %f1, %f211;
	selp.f32 	%f15, %f211, %f83, %p22;
	cvt.rn.f32.s16 	%f84, %rs1;
	div.rn.f32 	%f85, %f84, 0f437F0000;
	cvt.f64.f32 	%fd58, %f85;
	mul.f64 	%fd59, %fd100, %fd58;
	mul.f64 	%fd60, %fd59, 0d3FE41B2F769CF0E0;
	cvt.rn.f32.f64 	%f16, %fd60;
	abs.f32 	%f214, %f16;
	setp.lt.f32 	%p23, %f214, 0f40C90FDB;
	@%p23 bra 	$L__BB0_30;
	setp.gtu.f32 	%p24, %f214, 0f4C490FDB;
	@%p24 bra 	$L__BB0_27;
	mov.f32 	%f86, 0f40C90FDB;
	div.approx.f32 	%f87, %f214, %f86;
	cvt.rzi.f32.f32 	%f212, %f87;
	fma.rn.f32 	%f19, %f212, 0fC0C90FDB, %f214;
	mov.b32 	%r24, %f19;
	setp.lt.u32 	%p25, %r24, 1086918619;
	@%p25 bra 	$L__BB0_26;
	setp.lt.u32 	%p26, %r24, -2147483647;
	@%p26 bra 	$L__BB0_24;
	add.f32 	%f91, %f212, 0fBF800000;
	setp.lt.f32 	%p29, %f19, 0fC0C90FDB;
	add.f32 	%f92, %f91, 0fBF800000;
	selp.f32 	%f212, %f92, %f91, %p29;
	bra.uni 	$L__BB0_26;
$L__BB0_24:
	add.f32 	%f212, %f212, 0f3F800000;
	setp.ltu.f32 	%p27, %f19, 0f41490FDB;
	@%p27 bra 	$L__BB0_26;
	add.f32 	%f88, %f212, 0f3F800000;
	fma.rn.f32 	%f89, 0f40C90FDB, 0fC0400000, %f19;
	setp.ge.f32 	%p28, %f89, 0f00000000;
	add.f32 	%f90, %f88, 0f3F800000;
	selp.f32 	%f212, %f90, %f88, %p28;
$L__BB0_26:
	fma.rn.f32 	%f214, %f212, 0fC0C90FDB, %f214;
	bra.uni 	$L__BB0_30;
$L__BB0_27:
	mov.b32 	%r25, %f214;
	and.b32  	%r133, %r25, 8388607;
	or.b32  	%r255, %r133, 1065353216;
	mov.b32 	%f213, %r255;
	and.b32  	%r134, %r25, -8388608;
	add.s32 	%r256, %r134, -1082130432;
	setp.eq.s32 	%p30, %r256, 0;
	@%p30 bra 	$L__BB0_29;
$L__BB0_28:
	min.u32 	%r135, %r256, 192937984;
	add.s32 	%r136, %r255, %r135;
	mov.b32 	%f93, %r136;
	mul.f32 	%f94, %f93, 0f3F22F983;
	fma.rn.f32 	%f95, %f94, 0fBFC90FDB, %f93;
	fma.rn.f32 	%f96, %f95, 0f3F22F983, %f94;
	fma.rn.f32 	%f97, %f96, 0fBFC90FDB, %f93;
	mov.f32 	%f98, 0f3F22F983;
	fma.rz.f32 	%f99, %f97, %f98, %f96;
	cvt.rzi.f32.f32 	%f100, %f99;
	fma.rn.f32 	%f213, %f100, 0fBFC90FDB, %f93;
	sub.s32 	%r256, %r256, %r135;
	mov.b32 	%r255, %f213;
	setp.ne.s32 	%p31, %r256, 0;
	setp.ne.s32 	%p32, %r255, 0;
	and.pred  	%p33, %p31, %p32;
	@%p33 bra 	$L__BB0_28;
$L__BB0_29:
	setp.gt.u32 	%p34, %r25, 2139095039;
	selp.f32 	%f102, 0f7FFFFFFF, 0f4C000000, %p34;
	mul.f32 	%f103, %f213, 0f34000000;
	mul.f32 	%f214, %f102, %f103;
$L__BB0_30:
	abs.f32 	%f104, %f214;
	setp.nan.f32 	%p35, %f104, %f104;
	copysign.f32 	%f105, %f16, %f214;
	selp.f32 	%f30, %f214, %f105, %p35;
	mul.f32 	%f106, %f30, 0f3F22F983;
	cvt.rni.s32.f32 	%r264, %f106;
	cvt.rn.f32.s32 	%f107, %r264;
	fma.rn.f32 	%f108, %f107, 0fBFC90FDA, %f30;
	fma.rn.f32 	%f109, %f107, 0fB3A22168, %f108;
	fma.rn.f32 	%f216, %f107, 0fA7C234C5, %f109;
	abs.f32 	%f32, %f30;
	setp.ltu.f32 	%p36, %f32, 0f47CE4780;
	mov.u32 	%r260, %r264;
	mov.f32 	%f215, %f216;
	@%p36 bra 	$L__BB0_38;
	setp.neu.f32 	%p37, %f32, 0f7F800000;
	@%p37 bra 	$L__BB0_33;
	mov.f32 	%f112, 0f00000000;
	mul.rn.f32 	%f215, %f30, %f112;
	mov.b32 	%r260, 0;
	bra.uni 	$L__BB0_38;
$L__BB0_33:
	mov.b32 	%r33, %f30;
	shl.b32 	%r138, %r33, 8;
	or.b32  	%r34, %r138, -2147483648;
	mov.b64 	%rd84, 0;
	mov.b32 	%r257, 0;
	mov.u64 	%rd82, __cudart_i2opi_f;
	mov.u64 	%rd83, %rd1;
$L__BB0_34:
	.pragma "nounroll";
	ld.global.nc.u32 	%r139, [%rd82];
	mad.wide.u32 	%rd42, %r139, %r34, %rd84;
	shr.u64 	%rd84, %rd42, 32;
	st.local.u32 	[%rd83], %rd42;
	add.s32 	%r257, %r257, 1;
	add.s64 	%rd83, %rd83, 4;
	add.s64 	%rd82, %rd82, 4;
	setp.ne.s32 	%p38, %r257, 6;
	@%p38 bra 	$L__BB0_34;
	shr.u32 	%r140, %r33, 23;
	st.local.u32 	[%rd1+24], %rd84;
	and.b32  	%r37, %r140, 31;
	and.b32  	%r141, %r140, 224;
	add.s32 	%r142, %r141, -128;
	shr.u32 	%r143, %r142, 5;
	mul.wide.u32 	%rd43, %r143, 4;
	sub.s64 	%rd8, %rd1, %rd43;
	ld.local.u32 	%r258, [%rd8+24];
	ld.local.u32 	%r259, [%rd8+20];
	setp.eq.s32 	%p39, %r37, 0;
	@%p39 bra 	$L__BB0_37;
	shf.l.wrap.b32 	%r258, %r259, %r258, %r37;
	ld.local.u32 	%r144, [%rd8+16];
	shf.l.wrap.b32 	%r259, %r144, %r259, %r37;
$L__BB0_37:
	shr.u32 	%r145, %r258, 30;
	shf.l.wrap.b32 	%r146, %r259, %r258, 2;
	shl.b32 	%r147, %r259, 2;
	shr.u32 	%r148, %r146, 31;
	add.s32 	%r149, %r148, %r145;
	neg.s32 	%r150, %r149;
	setp.lt.s32 	%p40, %r33, 0;
	selp.b32 	%r260, %r150, %r149, %p40;
	xor.b32  	%r151, %r146, %r33;
	shr.s32 	%r152, %r146, 31;
	xor.b32  	%r153, %r152, %r146;
	xor.b32  	%r154, %r152, %r147;
	cvt.u64.u32 	%rd44, %r153;
	shl.b64 	%rd45, %rd44, 32;
	cvt.u64.u32 	%rd46, %r154;
	or.b64  	%rd47, %rd45, %rd46;
	cvt.rn.f64.s64 	%fd61, %rd47;
	mul.f64 	%fd62, %fd61, 0d3BF921FB54442D19;
	cvt.rn.f32.f64 	%f110, %fd62;
	neg.f32 	%f111, %f110;
	setp.lt.s32 	%p41, %r151, 0;
	selp.f32 	%f215, %f111, %f110, %p41;
$L__BB0_38:
	setp.ltu.f32 	%p42, %f32, 0f47CE4780;
	add.s32 	%r156, %r260, 1;
	mul.rn.f32 	%f113, %f215, %f215;
	and.b32  	%r157, %r260, 1;
	setp.eq.b32 	%p43, %r157, 1;
	selp.f32 	%f114, %f215, 0f3F800000, %p43;
	fma.rn.f32 	%f115, %f113, %f114, 0f00000000;
	fma.rn.f32 	%f116, %f113, 0f37CBAC00, 0fBAB607ED;
	selp.f32 	%f117, 0fB94D4153, %f116, %p43;
	selp.f32 	%f118, 0f3C0885E4, 0f3D2AAABB, %p43;
	fma.rn.f32 	%f119, %f117, %f113, %f118;
	selp.f32 	%f120, 0fBE2AAAA8, 0fBEFFFFFF, %p43;
	fma.rn.f32 	%f121, %f119, %f113, %f120;
	fma.rn.f32 	%f122, %f121, %f115, %f114;
	and.b32  	%r158, %r156, 2;
	setp.eq.s32 	%p44, %r158, 0;
	mov.f32 	%f123, 0f00000000;
	sub.f32 	%f124, %f123, %f122;
	selp.f32 	%f36, %f122, %f124, %p44;
	@%p42 bra 	$L__BB0_46;
	setp.neu.f32 	%p45, %f32, 0f7F800000;
	@%p45 bra 	$L__BB0_41;
	mov.f32 	%f127, 0f00000000;
	mul.rn.f32 	%f216, %f30, %f127;
	mov.b32 	%r264, 0;
	bra.uni 	$L__BB0_46;
$L__BB0_41:
	mov.b32 	%r46, %f30;
	shl.b32 	%r160, %r46, 8;
	or.b32  	%r47, %r160, -2147483648;
	mov.b64 	%rd87, 0;
	mov.b32 	%r261, 0;
	mov.u64 	%rd85, __cudart_i2opi_f;
	mov.u64 	%rd86, %rd1;
$L__BB0_42:
	.pragma "nounroll";
	ld.global.nc.u32 	%r161, [%rd85];
	mad.wide.u32 	%rd50, %r161, %r47, %rd87;
	shr.u64 	%rd87, %rd50, 32;
	st.local.u32 	[%rd86], %rd50;
	add.s32 	%r261, %r261, 1;
	add.s64 	%rd86, %rd86, 4;
	add.s64 	%rd85, %rd85, 4;
	setp.ne.s32 	%p46, %r261, 6;
	@%p46 bra 	$L__BB0_42;
	shr.u32 	%r162, %r46, 23;
	st.local.u32 	[%rd1+24], %rd87;
	and.b32  	%r50, %r162, 31;
	and.b32  	%r163, %r162, 224;
	add.s32 	%r164, %r163, -128;
	shr.u32 	%r165, %r164, 5;
	mul.wide.u32 	%rd51, %r165, 4;
	sub.s64 	%rd15, %rd1, %rd51;
	ld.local.u32 	%r262, [%rd15+24];
	ld.local.u32 	%r263, [%rd15+20];
	setp.eq.s32 	%p47, %r50, 0;
	@%p47 bra 	$L__BB0_45;
	shf.l.wrap.b32 	%r262, %r263, %r262, %r50;
	ld.local.u32 	%r166, [%rd15+16];
	shf.l.wrap.b32 	%r263, %r166, %r263, %r50;
$L__BB0_45:
	shr.u32 	%r167, %r262, 30;
	shf.l.wrap.b32 	%r168, %r263, %r262, 2;
	shl.b32 	%r169, %r263, 2;
	shr.u32 	%r170, %r168, 31;
	add.s32 	%r171, %r170, %r167;
	neg.s32 	%r172, %r171;
	setp.lt.s32 	%p48, %r46, 0;
	selp.b32 	%r264, %r172, %r171, %p48;
	xor.b32  	%r173, %r168, %r46;
	shr.s32 	%r174, %r168, 31;
	xor.b32  	%r175, %r174, %r168;
	xor.b32  	%r176, %r174, %r169;
	cvt.u64.u32 	%rd52, %r175;
	shl.b64 	%rd53, %rd52, 32;
	cvt.u64.u32 	%rd54, %r176;
	or.b64  	%rd55, %rd53, %rd54;
	cvt.rn.f64.s64 	%fd63, %rd55;
	mul.f64 	%fd64, %fd63, 0d3BF921FB54442D19;
	cvt.rn.f32.f64 	%f125, %fd64;
	neg.f32 	%f126, %f125;
	setp.lt.s32 	%p49, %r173, 0;
	selp.f32 	%f216, %f126, %f125, %p49;
$L__BB0_46:
	mul.rn.f32 	%f129, %f216, %f216;
	and.b32  	%r178, %r264, 1;
	setp.eq.b32 	%p51, %r178, 1;
	selp.f32 	%f130, 0f3F800000, %f216, %p51;
	fma.rn.f32 	%f131, %f129, %f130, 0f00000000;
	fma.rn.f32 	%f132, %f129, 0f37CBAC00, 0fBAB607ED;
	selp.f32 	%f133, %f132, 0fB94D4153, %p51;
	selp.f32 	%f134, 0f3D2AAABB, 0f3C0885E4, %p51;
	fma.rn.f32 	%f135, %f133, %f129, %f134;
	selp.f32 	%f136, 0fBEFFFFFF, 0fBE2AAAA8, %p51;
	fma.rn.f32 	%f137, %f135, %f129, %f136;
	fma.rn.f32 	%f138, %f137, %f131, %f130;
	and.b32  	%r179, %r264, 2;
	setp.eq.s32 	%p52, %r179, 0;
	mov.f32 	%f217, 0f00000000;
	sub.f32 	%f139, %f217, %f138;
	selp.f32 	%f140, %f138, %f139, %p52;
	cvt.rn.f64.s32 	%fd65, %r1;
	cvt.rn.f64.s32 	%fd66, %r103;
	mul.f64 	%fd67, %fd66, 0d3FE0000000000000;
	sub.f64 	%fd68, %fd65, %fd67;
	div.rn.f64 	%fd69, %fd68, %fd67;
	div.rn.f64 	%fd70, %fd69, %fd21;
	cvt.f64.f32 	%fd71, %f62;
	add.f64 	%fd72, %fd70, %fd71;
	cvt.rn.f64.u32 	%fd73, %r113;
	cvt.rn.f64.u32 	%fd74, %r106;
	mul.f64 	%fd75, %fd74, 0d3FE0000000000000;
	sub.f64 	%fd76, %fd73, %fd75;
	div.rn.f64 	%fd77, %fd76, %fd75;
	div.rn.f64 	%fd78, %fd77, %fd21;
	cvt.f64.f32 	%fd79, %f63;
	add.f64 	%fd80, %fd78, %fd79;
	cvt.f64.f32 	%fd81, %f36;
	mul.f64 	%fd82, %fd72, %fd81;
	cvt.f64.f32 	%fd83, %f140;
	mul.f64 	%fd84, %fd80, %fd83;
	sub.f64 	%fd10, %fd82, %fd84;
	mul.f64 	%fd85, %fd72, %fd83;
	fma.rn.f64 	%fd11, %fd80, %fd81, %fd85;
	setp.lt.s32 	%p53, %r14, -99;
	mov.pred 	%p82, 0;
	@%p53 bra 	$L__BB0_50;
	mov.b32 	%r265, 0;
	mov.f64 	%fd101, 0d0000000000000000;
	mov.f64 	%fd102, %fd101;
	mov.f64 	%fd103, %fd101;
	mov.f64 	%fd104, %fd101;
$L__BB0_48:
	sub.f64 	%fd87, %fd102, %fd101;
	add.f64 	%fd16, %fd10, %fd87;
	add.f64 	%fd88, %fd104, %fd104;
	fma.rn.f64 	%fd103, %fd88, %fd103, %fd11;
	add.s32 	%r265, %r265, 1;
	mul.f64 	%fd102, %fd16, %fd16;
	mul.f64 	%fd101, %fd103, %fd103;
	add.f64 	%fd89, %fd102, %fd101;
	setp.le.f64 	%p54, %fd89, 0d4010000000000000;
	setp.lt.s32 	%p82, %r265, %r15;
	and.pred  	%p56, %p54, %p82;
	mov.f64 	%fd104, %fd16;
	@%p56 bra 	$L__BB0_48;
	cvt.rn.f32.u32 	%f217, %r265;
$L__BB0_50:
	mad.lo.s32 	%r181, %r103, %r113, %r1;
	shl.b32 	%r182, %r181, 2;
	cvt.s64.s32 	%rd56, %r182;
	cvta.to.global.u64 	%rd57, %rd38;
	add.s64 	%rd16, %rd57, %rd56;
	not.pred 	%p57, %p82;
	@%p57 bra 	$L__BB0_76;
	cvt.rn.f32.s32 	%f141, %r15;
	div.rn.f32 	%f42, %f217, %f141;
	mul.f32 	%f142, %f15, 0f3F22F983;
	cvt.rni.s32.f32 	%r269, %f142;
	cvt.rn.f32.s32 	%f143, %r269;
	fma.rn.f32 	%f144, %f143, 0fBFC90FDA, %f15;
	fma.rn.f32 	%f145, %f143, 0fB3A22168, %f144;
	fma.rn.f32 	%f218, %f143, 0fA7C234C5, %f145;
	abs.f32 	%f44, %f15;
	setp.ltu.f32 	%p58, %f44, 0f47CE4780;
	@%p58 bra 	$L__BB0_59;
	setp.neu.f32 	%p59, %f44, 0f7F800000;
	@%p59 bra 	$L__BB0_54;
	mov.f32 	%f148, 0f00000000;
	mul.rn.f32 	%f218, %f15, %f148;
	mov.b32 	%r269, 0;
	bra.uni 	$L__BB0_59;
$L__BB0_54:
	mov.b32 	%r62, %f15;
	shl.b32 	%r184, %r62, 8;
	or.b32  	%r63, %r184, -2147483648;
	mov.b64 	%rd90, 0;
	mov.b32 	%r266, 0;
	mov.u64 	%rd88, __cudart_i2opi_f;
	mov.u64 	%rd89, %rd1;
$L__BB0_55:
	.pragma "nounroll";
	ld.global.nc.u32 	%r185, [%rd88];
	mad.wide.u32 	%rd60, %r185, %r63, %rd90;
	shr.u64 	%rd90, %rd60, 32;
	st.local.u32 	[%rd89], %rd60;
	add.s32 	%r266, %r266, 1;
	add.s64 	%rd89, %rd89, 4;
	add.s64 	%rd88, %rd88, 4;
	setp.ne.s32 	%p60, %r266, 6;
	@%p60 bra 	$L__BB0_55;
	shr.u32 	%r186, %r62, 23;
	st.local.u32 	[%rd1+24], %rd90;
	and.b32  	%r66, %r186, 31;
	and.b32  	%r187, %r186, 224;
	add.s32 	%r188, %r187, -128;
	shr.u32 	%r189, %r188, 5;
	mul.wide.u32 	%rd61, %r189, 4;
	sub.s64 	%rd23, %rd1, %rd61;
	ld.local.u32 	%r267, [%rd23+24];
	ld.local.u32 	%r268, [%rd23+20];
	setp.eq.s32 	%p61, %r66, 0;
	@%p61 bra 	$L__BB0_58;
	shf.l.wrap.b32 	%r267, %r268, %r267, %r66;
	ld.local.u32 	%r190, [%rd23+16];
	shf.l.wrap.b32 	%r268, %r190, %r268, %r66;
$L__BB0_58:
	shr.u32 	%r191, %r267, 30;
	shf.l.wrap.b32 	%r192, %r268, %r267, 2;
	shl.b32 	%r193, %r268, 2;
	shr.u32 	%r194, %r192, 31;
	add.s32 	%r195, %r194, %r191;
	neg.s32 	%r196, %r195;
	setp.lt.s32 	%p62, %r62, 0;
	selp.b32 	%r269, %r196, %r195, %p62;
	xor.b32  	%r197, %r192, %r62;
	shr.s32 	%r198, %r192, 31;
	xor.b32  	%r199, %r198, %r192;
	xor.b32  	%r200, %r198, %r193;
	cvt.u64.u32 	%rd62, %r199;
	shl.b64 	%rd63, %rd62, 32;
	cvt.u64.u32 	%rd64, %r200;
	or.b64  	%rd65, %rd63, %rd64;
	cvt.rn.f64.s64 	%fd90, %rd65;
	mul.f64 	%fd91, %fd90, 0d3BF921FB54442D19;
	cvt.rn.f32.f64 	%f146, %fd91;
	neg.f32 	%f147, %f146;
	setp.lt.s32 	%p63, %r197, 0;
	selp.f32 	%f218, %f147, %f146, %p63;
$L__BB0_59:
	mul.rn.f32 	%f149, %f218, %f218;
	and.b32  	%r202, %r269, 1;
	setp.eq.b32 	%p64, %r202, 1;
	selp.f32 	%f150, 0f3F800000, %f218, %p64;
	fma.rn.f32 	%f151, %f149, %f150, 0f00000000;
	fma.rn.f32 	%f152, %f149, 0f37CBAC00, 0fBAB607ED;
	selp.f32 	%f153, %f152, 0fB94D4153, %p64;
	selp.f32 	%f154, 0f3D2AAABB, 0f3C0885E4, %p64;
	fma.rn.f32 	%f155, %f153, %f149, %f154;
	selp.f32 	%f156, 0fBEFFFFFF, 0fBE2AAAA8, %p64;
	fma.rn.f32 	%f157, %f155, %f149, %f156;
	fma.rn.f32 	%f158, %f157, %f151, %f150;
	and.b32  	%r203, %r269, 2;
	setp.eq.s32 	%p65, %r203, 0;
	mov.f32 	%f159, 0f00000000;
	sub.f32 	%f160, %f159, %f158;
	selp.f32 	%f161, %f158, %f160, %p65;
	fma.rn.f32 	%f48, %f161, 0f3F000000, 0f3F000000;
	cvt.f64.f32 	%fd20, %f15;
	add.f64 	%fd92, %fd20, 0d4000C152382D7366;
	cvt.rn.f32.f64 	%f49, %fd92;
	mul.f32 	%f162, %f49, 0f3F22F983;
	cvt.rni.s32.f32 	%r273, %f162;
	cvt.rn.f32.s32 	%f163, %r273;
	fma.rn.f32 	%f164, %f163, 0fBFC90FDA, %f49;
	fma.rn.f32 	%f165, %f163, 0fB3A22168, %f164;
	fma.rn.f32 	%f219, %f163, 0fA7C234C5, %f165;
	abs.f32 	%f51, %f49;
	setp.ltu.f32 	%p66, %f51, 0f47CE4780;
	@%p66 bra 	$L__BB0_67;
	setp.neu.f32 	%p67, %f51, 0f7F800000;
	@%p67 bra 	$L__BB0_62;
	mov.f32 	%f168, 0f00000000;
	mul.rn.f32 	%f219, %f49, %f168;
	mov.b32 	%r273, 0;
	bra.uni 	$L__BB0_67;
$L__BB0_62:
	mov.b32 	%r76, %f49;
	shl.b32 	%r205, %r76, 8;
	or.b32  	%r77, %r205, -2147483648;
	mov.b64 	%rd93, 0;
	mov.b32 	%r270, 0;
	mov.u64 	%rd91, __cudart_i2opi_f;
	mov.u64 	%rd92, %rd1;
$L__BB0_63:
	.pragma "nounroll";
	ld.global.nc.u32 	%r206, [%rd91];
	mad.wide.u32 	%rd68, %r206, %r77, %rd93;
	shr.u64 	%rd93, %rd68, 32;
	st.local.u32 	[%rd92], %rd68;
	add.s32 	%r270, %r270, 1;
	add.s64 	%rd92, %rd92, 4;
	add.s64 	%rd91, %rd91, 4;
	setp.ne.s32 	%p68, %r270, 6;
	@%p68 bra 	$L__BB0_63;
	shr.u32 	%r207, %r76, 23;
	st.local.u32 	[%rd1+24], %rd93;
	and.b32  	%r80, %r207, 31;
	and.b32  	%r208, %r207, 224;
	add.s32 	%r209, %r208, -128;
	shr.u32 	%r210, %r209, 5;
	mul.wide.u32 	%rd69, %r210, 4;
	sub.s64 	%rd30, %rd1, %rd69;
	ld.local.u32 	%r271, [%rd30+24];
	ld.local.u32 	%r272, [%rd30+20];
	setp.eq.s32 	%p69, %r80, 0;
	@%p69 bra 	$L__BB0_66;
	shf.l.wrap.b32 	%r271, %r272, %r271, %r80;
	ld.local.u32 	%r211, [%rd30+16];
	shf.l.wrap.b32 	%r272, %r211, %r272, %r80;
$L__BB0_66:
	shr.u32 	%r212, %r271, 30;
	shf.l.wrap.b32 	%r213, %r272, %r271, 2;
	shl.b32 	%r214, %r272, 2;
	shr.u32 	%r215, %r213, 31;
	add.s32 	%r216, %r215, %r212;
	neg.s32 	%r217, %r216;
	setp.lt.s32 	%p70, %r76, 0;
	selp.b32 	%r273, %r217, %r216, %p70;
	xor.b32  	%r218, %r213, %r76;
	shr.s32 	%r219, %r213, 31;
	xor.b32  	%r220, %r219, %r213;
	xor.b32  	%r221, %r219, %r214;
	cvt.u64.u32 	%rd70, %r220;
	shl.b64 	%rd71, %rd70, 32;
	cvt.u64.u32 	%rd72, %r221;
	or.b64  	%rd73, %rd71, %rd72;
	cvt.rn.f64.s64 	%fd93, %rd73;
	mul.f64 	%fd94, %fd93, 0d3BF921FB54442D19;
	cvt.rn.f32.f64 	%f166, %fd94;
	neg.f32 	%f167, %f166;
	setp.lt.s32 	%p71, %r218, 0;
	selp.f32 	%f219, %f167, %f166, %p71;
$L__BB0_67:
	mul.rn.f32 	%f169, %f219, %f219;
	and.b32  	%r223, %r273, 1;
	setp.eq.b32 	%p72, %r223, 1;
	selp.f32 	%f170, 0f3F800000, %f219, %p72;
	fma.rn.f32 	%f171, %f169, %f170, 0f00000000;
	fma.rn.f32 	%f172, %f169, 0f37CBAC00, 0fBAB607ED;
	selp.f32 	%f173, %f172, 0fB94D4153, %p72;
	selp.f32 	%f174, 0f3D2AAABB, 0f3C0885E4, %p72;
	fma.rn.f32 	%f175, %f173, %f169, %f174;
	selp.f32 	%f176, 0fBEFFFFFF, 0fBE2AAAA8, %p72;
	fma.rn.f32 	%f177, %f175, %f169, %f176;
	fma.rn.f32 	%f178, %f177, %f171, %f170;
	and.b32  	%r224, %r273, 2;
	setp.eq.s32 	%p73, %r224, 0;
	mov.f32 	%f179, 0f00000000;
	sub.f32 	%f180, %f179, %f178;
	selp.f32 	%f181, %f178, %f180, %p73;
	fma.rn.f32 	%f55, %f181, 0f3F000000, 0f3F000000;
	add.f64 	%fd95, %fd20, 0d4010C152382D7366;
	cvt.rn.f32.f64 	%f56, %fd95;
	mul.f32 	%f182, %f56, 0f3F22F983;
	cvt.rni.s32.f32 	%r277, %f182;
	cvt.rn.f32.s32 	%f183, %r277;
	fma.rn.f32 	%f184, %f183, 0fBFC90FDA, %f56;
	fma.rn.f32 	%f185, %f183, 0fB3A22168, %f184;
	fma.rn.f32 	%f220, %f183, 0fA7C234C5, %f185;
	abs.f32 	%f58, %f56;
	setp.ltu.f32 	%p74, %f58, 0f47CE4780;
	@%p74 bra 	$L__BB0_75;
	setp.neu.f32 	%p75, %f58, 0f7F800000;
	@%p75 bra 	$L__BB0_70;
	mov.f32 	%f188, 0f00000000;
	mul.rn.f32 	%f220, %f56, %f188;
	mov.b32 	%r277, 0;
	bra.uni 	$L__BB0_75;
$L__BB0_70:
	mov.b32 	%r90, %f56;
	shl.b32 	%r226, %r90, 8;
	or.b32  	%r91, %r226, -2147483648;
	mov.b64 	%rd96, 0;
	mov.b32 	%r274, 0;
	mov.u64 	%rd94, __cudart_i2opi_f;
	mov.u64 	%rd95, %rd1;
$L__BB0_71:
	.pragma "nounroll";
	ld.global.nc.u32 	%r227, [%rd94];
	mad.wide.u32 	%rd76, %r227, %r91, %rd96;
	shr.u64 	%rd96, %rd76, 32;
	st.local.u32 	[%rd95], %rd76;
	add.s32 	%r274, %r274, 1;
	add.s64 	%rd95, %rd95, 4;
	add.s64 	%rd94, %rd94, 4;
	setp.ne.s32 	%p76, %r274, 6;
	@%p76 bra 	$L__BB0_71;
	shr.u32 	%r228, %r90, 23;
	st.local.u32 	[%rd1+24], %rd96;
	and.b32  	%r94, %r228, 31;
	and.b32  	%r229, %r228, 224;
	add.s32 	%r230, %r229, -128;
	shr.u32 	%r231, %r230, 5;
	mul.wide.u32 	%rd77, %r231, 4;
	sub.s64 	%rd37, %rd1, %rd77;
	ld.local.u32 	%r275, [%rd37+24];
	ld.local.u32 	%r276, [%rd37+20];
	setp.eq.s32 	%p77, %r94, 0;
	@%p77 bra 	$L__BB0_74;
	shf.l.wrap.b32 	%r275, %r276, %r275, %r94;
	ld.local.u32 	%r232, [%rd37+16];
	shf.l.wrap.b32 	%r276, %r232, %r276, %r94;
$L__BB0_74:
	shr.u32 	%r233, %r275, 30;
	shf.l.wrap.b32 	%r234, %r276, %r275, 2;
	shl.b32 	%r235, %r276, 2;
	shr.u32 	%r236, %r234, 31;
	add.s32 	%r237, %r236, %r233;
	neg.s32 	%r238, %r237;
	setp.lt.s32 	%p78, %r90, 0;
	selp.b32 	%r277, %r238, %r237, %p78;
	xor.b32  	%r239, %r234, %r90;
	shr.s32 	%r240, %r234, 31;
	xor.b32  	%r241, %r240, %r234;
	xor.b32  	%r242, %r240, %r235;
	cvt.u64.u32 	%rd78, %r241;
	shl.b64 	%rd79, %rd78, 32;
	cvt.u64.u32 	%rd80, %r242;
	or.b64  	%rd81, %rd79, %rd80;
	cvt.rn.f64.s64 	%fd96, %rd81;
	mul.f64 	%fd97, %fd96, 0d3BF921FB54442D19;
	cvt.rn.f32.f64 	%f186, %fd97;
	neg.f32 	%f187, %f186;
	setp.lt.s32 	%p79, %r239, 0;
	selp.f32 	%f220, %f187, %f186, %p79;
$L__BB0_75:
	mul.rn.f32 	%f189, %f220, %f220;
	and.b32  	%r244, %r277, 1;
	setp.eq.b32 	%p80, %r244, 1;
	selp.f32 	%f190, 0f3F800000, %f220, %p80;
	fma.rn.f32 	%f191, %f189, %f190, 0f00000000;
	fma.rn.f32 	%f192, %f189, 0f37CBAC00, 0fBAB607ED;
	selp.f32 	%f193, %f192, 0fB94D4153, %p80;
	selp.f32 	%f194, 0f3D2AAABB, 0f3C0885E4, %p80;
	fma.rn.f32 	%f195, %f193, %f189, %f194;
	selp.f32 	%f196, 0fBEFFFFFF, 0fBE2AAAA8, %p80;
	fma.rn.f32 	%f197, %f195, %f189, %f196;
	fma.rn.f32 	%f198, %f197, %f191, %f190;
	and.b32  	%r245, %r277, 2;
	setp.eq.s32 	%p81, %r245, 0;
	mov.f32 	%f199, 0f00000000;
	sub.f32 	%f200, %f199, %f198;
	selp.f32 	%f201, %f198, %f200, %p81;
	fma.rn.f32 	%f202, %f201, 0f3F000000, 0f3F000000;
	mul.f32 	%f203, %f48, 0f437F0000;
	mul.f32 	%f204, %f42, %f203;
	cvt.rzi.u32.f32 	%r246, %f204;
	st.global.u8 	[%rd16], %r246;
	mul.f32 	%f205, %f55, 0f437F0000;
	mul.f32 	%f206, %f42, %f205;
	cvt.rzi.u32.f32 	%r247, %f206;
	st.global.u8 	[%rd16+1], %r247;
	mul.f32 	%f207, %f202, 0f437F0000;
	mul.f32 	%f208, %f42, %f207;
	cvt.rzi.u32.f32 	%r248, %f208;
	st.global.u8 	[%rd16+2], %r248;
	bra.uni 	$L__BB0_77;
$L__BB0_76:
	mov.b16 	%rs2, 0;
	st.global.u8 	[%rd16], %rs2;
	st.global.u8 	[%rd16+1], %rs2;
	st.global.u8 	[%rd16+2], %rs2;
$L__BB0_77:
	mov.b16 	%rs3, 255;
	st.global.u8 	[%rd16+3], %rs3;
$L__BB0_78:
	ret;

}


// ===== COMPILED SASS (sm_100) =====

	.target	sm_100

	.elftype	@"ET_EXEC"


//--------------------- .note.nv.tkinfo           --------------------------
	.section	.note.nv.tkinfo,"",@"SHT_NOTE"
	.sectionflags	@"SHF_NOTE_NV_TKINFO"
	.tkinfo
        /*0018*/ 	.word	0x00000002
        /*0030*/ 	.string	""
        /*0030*/ 	.string	"ptxas"
        /*0030*/ 	.string	"Cuda compilation tools, release 13.0, V13.0.88"
        /*0030*/ 	.string	"Build cuda_13.0.r13.0/compiler.36424714_0"
        /*0030*/ 	.string	"-arch sm_100 -m 64 "



//--------------------- .note.nv.cuinfo           --------------------------
	.section	.note.nv.cuinfo,"",@"SHT_NOTE"
	.sectionflags	@"SHF_NOTE_NV_CUINFO"
        /*0018*/ 	.short	0x0002
        /*001a*/ 	.short	0x0064
        /*001c*/ 	.short	0x0082
	.zero		2


//--------------------- .nv.info                  --------------------------
	.section	.nv.info,"",@"SHT_CUDA_INFO"
	.align	4


	//----- nvinfo : EIATTR_REGCOUNT
	.align		4
        /*0000*/ 	.byte	0x04, 0x2f
        /*0002*/ 	.short	(.L_2 - .L_1)
	.align		4
.L_1:
        /*0004*/ 	.word	index@(mandelbrotAutoTwist01)
        /*0008*/ 	.word	0x00000020


	//----- nvinfo : EIATTR_FRAME_SIZE
	.align		4
.L_2:
        /*000c*/ 	.byte	0x04, 0x11
        /*000e*/ 	.short	(.L_4 - .L_3)
	.align		4
.L_3:
        /*0010*/ 	.word	index@($__internal_1_$__cuda_sm3x_div_rn_noftz_f32_slowpath)
        /*0014*/ 	.word	0x00000020


	//----- nvinfo : EIATTR_FRAME_SIZE
	.align		4
.L_4:
        /*0018*/ 	.byte	0x04, 0x11
        /*001a*/ 	.short	(.L_6 - .L_5)
	.align		4
.L_5:
        /*001c*/ 	.word	index@($__internal_0_$__cuda_sm20_div_rn_f64_full)
        /*0020*/ 	.word	0x00000020


	//----- nvinfo : EIATTR_FRAME_SIZE
	.align		4
.L_6:
        /*0024*/ 	.byte	0x04, 0x11
        /*0026*/ 	.short	(.L_8 - .L_7)
	.align		4
.L_7:
        /*0028*/ 	.word	index@(mandelbrotAutoTwist01)
        /*002c*/ 	.word	0x00000020


	//----- nvinfo : EIATTR_MIN_STACK_SIZE
	.align		4
.L_8:
        /*0030*/ 	.byte	0x04, 0x12
        /*0032*/ 	.short	(.L_10 - .L_9)
	.align		4
.L_9:
        /*0034*/ 	.word	index@(mandelbrotAutoTwist01)
        /*0038*/ 	.word	0x00000020
.L_10:


//--------------------- .nv.compat                --------------------------
	.section	.nv.compat,"",@"SHT_CUDA_COMPAT_INFO"
	.align	4
        /*0000*/ 	.byte	0x02, 0x09, 0x00, 0x00, 0x02, 0x02, 0x01, 0x00, 0x02, 0x05, 0x05, 0x00, 0x03, 0x07, 0x01, 0x01
        /*0010*/ 	.byte	0x02, 0x03, 0x00, 0x00, 0x02, 0x06, 0x01, 0x00, 0x04, 0x0b, 0x08, 0x00, 0x01, 0x00, 0x00, 0x00
        /*0020*/ 	.byte	0x00, 0x00, 0x00, 0x00


//--------------------- .nv.info.mandelbrotAutoTwist01 --------------------------
	.section	.nv.info.mandelbrotAutoTwist01,"",@"SHT_CUDA_INFO"
	.sectionflags	@""
	.align	4


	//----- nvinfo : EIATTR_CUDA_API_VERSION
	.align		4
        /*0000*/ 	.byte	0x04, 0x37
        /*0002*/ 	.short	(.L_12 - .L_11)
.L_11:
        /*0004*/ 	.word	0x00000082


	//----- nvinfo : EIATTR_KPARAM_INFO
	.align		4
.L_12:
        /*0008*/ 	.byte	0x04, 0x17
        /*000a*/ 	.short	(.L_14 - .L_13)
.L_13:
        /*000c*/ 	.word	0x00000000
        /*0010*/ 	.short	0x0008
        /*0012*/ 	.short	0x002c
        /*0014*/ 	.byte	0x00, 0xf0, 0x11, 0x00


	//----- nvinfo : EIATTR_KPARAM_INFO
	.align		4
.L_14:
        /*0018*/ 	.byte	0x04, 0x17
        /*001a*/ 	.short	(.L_16 - .L_15)
.L_15:
        /*001c*/ 	.word	0x00000000
        /*0020*/ 	.short	0x0007
        /*0022*/ 	.short	0x0028
        /*0024*/ 	.byte	0x00, 0xf0, 0x05, 0x00


	//----- nvinfo : EIATTR_KPARAM_INFO
	.align		4
.L_16:
        /*0028*/ 	.byte	0x04, 0x17
        /*002a*/ 	.short	(.L_18 - .L_17)
.L_17:
        /*002c*/ 	.word	0x00000000
        /*0030*/ 	.short	0x0006
        /*0032*/ 	.short	0x0024
        /*0034*/ 	.byte	0x00, 0xf0, 0x11, 0x00


	//----- nvinfo : EIATTR_KPARAM_INFO
	.align		4
.L_18:
        /*0038*/ 	.byte	0x04, 0x17
        /*003a*/ 	.short	(.L_20 - .L_19)
.L_19:
        /*003c*/ 	.word	0x00000000
        /*0040*/ 	.short	0x0005
        /*0042*/ 	.short	0x0020
        /*0044*/ 	.byte	0x00, 0xf0, 0x11, 0x00


	//----- nvinfo : EIATTR_KPARAM_INFO
	.align		4
.L_20:
        /*0048*/ 	.byte	0x04, 0x17
        /*004a*/ 	.short	(.L_22 - .L_21)
.L_21:
        /*004c*/ 	.word	0x00000000
        /*0050*/ 	.short	0x0004
        /*0052*/ 	.short	0x0018
        /*0054*/ 	.byte	0x00, 0xf0, 0x21, 0x00


	//----- nvinfo : EIATTR_KPARAM_INFO
	.align		4
.L_22:
        /*0058*/ 	.byte	0x04, 0x17
        /*005a*/ 	.short	(.L_24 - .L_23)
.L_23:
        /*005c*/ 	.word	0x00000000
        /*0060*/ 	.short	0x0003
        /*0062*/ 	.short	0x0014
        /*0064*/ 	.byte	0x00, 0xf0, 0x11, 0x00


	//----- nvinfo : EIATTR_KPARAM_INFO
	.align		4
.L_24:
        /*0068*/ 	.byte	0x04, 0x17
        /*006a*/ 	.short	(.L_26 - .L_25)
.L_25:
        /*006c*/ 	.word	0x00000000
        /*0070*/ 	.short	0x0002
        /*0072*/ 	.short	0x0010
        /*0074*/ 	.byte	0x00, 0xf0, 0x11, 0x00


	//----- nvinfo : EIATTR_KPARAM_INFO
	.align		4
.L_26:
        /*0078*/ 	.byte	0x04, 0x17
        /*007a*/ 	.short	(.L_28 - .L_27)
.L_27:
        /*007c*/ 	.word	0x00000000
        /*0080*/ 	.short	0x0001
        /*0082*/ 	.short	0x0008
        /*0084*/ 	.byte	0x00, 0xf5, 0x21, 0x00


	//----- nvinfo : EIATTR_KPARAM_INFO
	.align		4
.L_28:
        /*0088*/ 	.byte	0x04, 0x17
        /*008a*/ 	.short	(.L_30 - .L_29)
.L_29:
        /*008c*/ 	.word	0x00000000
        /*0090*/ 	.short	0x0000
        /*0092*/ 	.short	0x0000
        /*0094*/ 	.byte	0x00, 0xf5, 0x21, 0x00


	//----- nvinfo : EIATTR_SPARSE_MMA_MASK
	.align		4
.L_30:
        /*0098*/ 	.byte	0x03, 0x50
        /*009a*/ 	.short	0x0000


	//----- nvinfo : EIATTR_MAXREG_COUNT
	.align		4
        /*009c*/ 	.byte	0x03, 0x1b
        /*009e*/ 	.short	0x00ff


	//----- nvinfo : EIATTR_MERCURY_ISA_VERSION
	.align		4
        /*00a0*/ 	.byte	0x03, 0x5f
        /*00a2*/ 	.short	0x0101


	//----- nvinfo : EIATTR_VRC_CTA_INIT_COUNT
	.align		4
        /*00a4*/ 	.byte	0x02, 0x4a
	.zero		1
	.zero		1


	//----- nvinfo : EIATTR_EXIT_INSTR_OFFSETS
	.align		4
        /*00a8*/ 	.byte	0x04, 0x1c
        /*00aa*/ 	.short	(.L_32 - .L_31)


	//   ....[0]....
.L_31:
        /*00ac*/ 	.word	0x000000d0


	//   ....[1]....
        /*00b0*/ 	.word	0x000035f0


	//----- nvinfo : EIATTR_CRS_STACK_SIZE
	.align		4
.L_32:
        /*00b4*/ 	.byte	0x04, 0x1e
        /*00b6*/ 	.short	(.L_34 - .L_33)
.L_33:
        /*00b8*/ 	.word	0x00000000


	//----- nvinfo : EIATTR_CBANK_PARAM_SIZE
	.align		4
.L_34:
        /*00bc*/ 	.byte	0x03, 0x19
        /*00be*/ 	.short	0x0030


	//----- nvinfo : EIATTR_PARAM_CBANK
	.align		4
        /*00c0*/ 	.byte	0x04, 0x0a
        /*00c2*/ 	.short	(.L_36 - .L_35)
	.align		4
.L_35:
        /*00c4*/ 	.word	index@(.nv.constant0.mandelbrotAutoTwist01)
        /*00c8*/ 	.short	0x0380
        /*00ca*/ 	.short	0x0030


	//----- nvinfo : EIATTR_SW_WAR
	.align		4
.L_36:
        /*00cc*/ 	.byte	0x04, 0x36
        /*00ce*/ 	.short	(.L_38 - .L_37)
.L_37:
        /*00d0*/ 	.word	0x00000008
.L_38:


//--------------------- .nv.callgraph             --------------------------
	.section	.nv.callgraph,"",@"SHT_CUDA_CALLGRAPH"
	.align	4
	.sectionentsize	8
	.align		4
        /*0000*/ 	.word	0x00000000
	.align		4
        /*0004*/ 	.word	0xffffffff
	.align		4
        /*0008*/ 	.word	0x00000000
	.align		4
        /*000c*/ 	.word	0xfffffffe
	.align		4
        /*0010*/ 	.word	0x00000000
	.align		4
        /*0014*/ 	.word	0xfffffffd
	.align		4
        /*0018*/ 	.word	0x00000000
	.align		4
        /*001c*/ 	.word	0xfffffffc


//--------------------- .nv.constant4             --------------------------
	.section	.nv.constant4,"a",@progbits
	.align	8
	.align		8
.nv.constant4:
        /*0000*/ 	.dword	__cudart_i2opi_f


//--------------------- .text.mandelbrotAutoTwist01 --------------------------
	.section	.text.mandelbrotAutoTwist01,"ax",@progbits
	.align	128
        .global         mandelbrotAutoTwist01
        .type           mandelbrotAutoTwist01,@function
        .size           mandelbrotAutoTwist01,(.L_x_69 - mandelbrotAutoTwist01)
        .other          mandelbrotAutoTwist01,@"STO_CUDA_ENTRY STV_DEFAULT"
mandelbrotAutoTwist01:
.text.mandelbrotAutoTwist01:
[----:B------:R-:W0:Y:S01]  /*0000*/  LDC R1, c[0x0][0x37c] ;  /* 0x0000df00ff017b82 */ /* 0x000e220000000800 */
[----:B------:R-:W1:Y:S07]  /*0010*/  S2R R5, SR_TID.Y ;  /* 0x0000000000057919 */ /* 0x000e6e0000002200 */
[----:B------:R-:W2:Y:S01]  /*0020*/  LDC R3, c[0x0][0x360] ;  /* 0x0000d800ff037b82 */ /* 0x000ea20000000800 */
[----:B------:R-:W3:Y:S01]  /*0030*/  LDCU.64 UR6, c[0x0][0x390] ;  /* 0x00007200ff0677ac */ /* 0x000ee20008000a00 */
[----:B0-----:R-:W-:Y:S01]  /*0040*/  VIADD R1, R1, 0xffffffe0 ;  /* 0xffffffe001017836 */ /* 0x001fe20000000000 */
[----:B------:R-:W2:Y:S05]  /*0050*/  S2R R0, SR_TID.X ;  /* 0x0000000000007919 */ /* 0x000eaa0000002100 */
[----:B------:R-:W1:Y:S08]  /*0060*/  S2UR UR5, SR_CTAID.Y ;  /* 0x00000000000579c3 */ /* 0x000e700000002600 */
[----:B------:R-:W1:Y:S08]  /*0070*/  LDC R2, c[0x0][0x364] ;  /* 0x0000d900ff027b82 */ /* 0x000e700000000800 */
[----:B------:R-:W2:Y:S01]  /*0080*/  S2UR UR4, SR_CTAID.X ;  /* 0x00000000000479c3 */ /* 0x000ea20000002500 */
[----:B-1----:R-:W-:-:S05]  /*0090*/  IMAD R2, R2, UR5, R5 ;  /* 0x0000000502027c24 */ /* 0x002fca000f8e0205 */
[----:B---3--:R-:W-:Y:S01]  /*00a0*/  ISETP.GE.AND P0, PT, R2, UR7, PT ;  /* 0x0000000702007c0c */ /* 0x008fe2000bf06270 */
[----:B--2---:R-:W-:-:S05]  /*00b0*/  IMAD R3, R3, UR4, R0 ;  /* 0x0000000403037c24 */ /* 0x004fca000f8e0200 */
[----:B------:R-:W-:-:S13]  /*00c0*/  ISETP.GE.OR P0, PT, R3, UR6, P0 ;  /* 0x0000000603007c0c */ /* 0x000fda0008706670 */
[----:B------:R-:W-:Y:S05]  /*00d0*/  @P0 EXIT ;  /* 0x000000000000094d */ /* 0x000fea0003800000 */
[----:B------:R-:W0:Y:S02]  /*00e0*/  LDC.64 R4, c[0x0][0x398] ;  /* 0x0000e600ff047b82 */ /* 0x000e240000000a00 */
[----:B0-----:R-:W-:-:S10]  /*00f0*/  DADD R4, R4, 1 ;  /* 0x3ff0000004047429 */ /* 0x001fd40000000000 */
[----:B------:R-:W-:Y:S01]  /*0100*/  ISETP.GT.AND P0, PT, R5, 0xfffff, PT ;  /* 0x000fffff0500780c */ /* 0x000fe20003f04270 */
[----:B------:R-:W-:Y:S02]  /*0110*/  IMAD.MOV.U32 R6, RZ, RZ, R4 ;  /* 0x000000ffff067224 */ /* 0x000fe400078e0004 */
[----:B------:R-:W-:-:S10]  /*0120*/  IMAD.MOV.U32 R7, RZ, RZ, R5 ;  /* 0x000000ffff077224 */ /* 0x000fd400078e0005 */
[----:B------:R-:W-:-:S10]  /*0130*/  @!P0 DMUL R6, R6, 1.80143985094819840000e+16 ;  /* 0x4350000006068828 */ /* 0x000fd40000000000 */
[----:B------:R-:W-:Y:S02]  /*0140*/  @!P0 IMAD.MOV.U32 R5, RZ, RZ, R7 ;  /* 0x000000ffff058224 */ /* 0x000fe400078e0007 */
[----:B------:R-:W-:Y:S02]  /*0150*/  @!P0 IMAD.MOV.U32 R4, RZ, RZ, R6 ;  /* 0x000000ffff048224 */ /* 0x000fe400078e0006 */
[----:B------:R-:W-:-:S05]  /*0160*/  VIADD R0, R5, 0xffffffff ;  /* 0xffffffff05007836 */ /* 0x000fca0000000000 */
[----:B------:R-:W-:Y:S01]  /*0170*/  ISETP.GT.U32.AND P1, PT, R0, 0x7feffffe, PT ;  /* 0x7feffffe0000780c */ /* 0x000fe20003f24070 */
[----:B------:R-:W-:Y:S02]  /*0180*/  IMAD.MOV.U32 R0, RZ, RZ, -0x3ff ;  /* 0xfffffc01ff007424 */ /* 0x000fe400078e00ff */
[----:B------:R-:W-:-:S10]  /*0190*/  @!P0 IMAD.MOV.U32 R0, RZ, RZ, -0x435 ;  /* 0xfffffbcbff008424 */ /* 0x000fd400078e00ff */
[----:B------:R-:W-:Y:S05]  /*01a0*/  @P1 BRA `(.L_x_0) ;  /* 0x0000000400041947 */ /* 0x000fea0003800000 */
[----:B------:R-:W-:Y:S01]  /*01b0*/  LOP3.LUT R6, R5, 0xfffff, RZ, 0xc0, !PT ;  /* 0x000fffff05067812 */ /* 0x000fe200078ec0ff */
[----:B------:R-:W-:Y:S01]  /*01c0*/  IMAD.MOV.U32 R8, RZ, RZ, RZ ;  /* 0x000000ffff087224 */ /* 0x000fe200078e00ff */
[----:B------:R-:W-:Y:S01]  /*01d0*/  UMOV UR4, 0x3ae80f1e ;  /* 0x3ae80f1e00047882 */ /* 0x000fe20000000000 */
[----:B------:R-:W-:Y:S01]  /*01e0*/  IMAD.MOV.U32 R16, RZ, RZ, -0x748574fc ;  /* 0x8b7a8b04ff107424 */ /* 0x000fe200078e00ff */
[----:B------:R-:W-:Y:S01]  /*01f0*/  LOP3.LUT R7, R6, 0x3ff00000, RZ, 0xfc, !PT ;  /* 0x3ff0000006077812 */ /* 0x000fe200078efcff */
[----:B------:R-:W-:Y:S01]  /*0200*/  IMAD.MOV.U32 R6, RZ, RZ, R4 ;  /* 0x000000ffff067224 */ /* 0x000fe200078e0004 */
[----:B------:R-:W-:Y:S01]  /*0210*/  UMOV UR5, 0x3eb1380b ;  /* 0x3eb1380b00057882 */ /* 0x000fe20000000000 */
[----:B------:R-:W-:Y:S01]  /*0220*/  IMAD.MOV.U32 R17, RZ, RZ, 0x3ed0ee25 ;  /* 0x3ed0ee25ff117424 */ /* 0x000fe200078e00ff */
[----:B------:R-:W-:Y:S01]  /*0230*/  ISETP.GE.U32.AND P0, PT, R7, 0x3ff6a09f, PT ;  /* 0x3ff6a09f0700780c */ /* 0x000fe20003f06070 */
[----:B------:R-:W-:Y:S01]  /*0240*/  IMAD.MOV.U32 R19, RZ, RZ, 0x43300000 ;  /* 0x43300000ff137424 */ /* 0x000fe200078e00ff */
[----:B------:R-:W-:Y:S01]  /*0250*/  LEA.HI R0, R5, R0, RZ, 0xc ;  /* 0x0000000005007211 */ /* 0x000fe200078f60ff */
[----:B------:R-:W-:Y:S01]  /*0260*/  UMOV UR6, 0x80000000 ;  /* 0x8000000000067882 */ /* 0x000fe20000000000 */
[----:B------:R-:W-:-:S09]  /*0270*/  UMOV UR7, 0x43300000 ;  /* 0x4330000000077882 */ /* 0x000fd20000000000 */
[----:B------:R-:W-:Y:S02]  /*0280*/  @P0 VIADD R9, R7, 0xfff00000 ;  /* 0xfff0000007090836 */ /* 0x000fe40000000000 */
[----:B------:R-:W-:Y:S02]  /*0290*/  @P0 VIADD R0, R0, 0x1 ;  /* 0x0000000100000836 */ /* 0x000fe40000000000 */
[----:B------:R-:W-:-:S03]  /*02a0*/  @P0 IMAD.MOV.U32 R7, RZ, RZ, R9 ;  /* 0x000000ffff070224 */ /* 0x000fc600078e0009 */
[----:B------:R-:W-:-:S03]  /*02b0*/  LOP3.LUT R18, R0, 0x80000000, RZ, 0x3c, !PT ;  /* 0x8000000000127812 */ /* 0x000fc600078e3cff */
[C---:B------:R-:W-:Y:S02]  /*02c0*/  DADD R14, R6.reuse, 1 ;  /* 0x3ff00000060e7429 */ /* 0x040fe40000000000 */
[----:B------:R-:W-:-:S04]  /*02d0*/  DADD R6, R6, -1 ;  /* 0xbff0000006067429 */ /* 0x000fc80000000000 */
[----:B------:R-:W0:Y:S02]  /*02e0*/  MUFU.RCP64H R9, R15 ;  /* 0x0000000f00097308 */ /* 0x000e240000001800 */
[----:B0-----:R-:W-:-:S08]  /*02f0*/  DFMA R10, -R14, R8, 1 ;  /* 0x3ff000000e0a742b */ /* 0x001fd00000000108 */
[----:B------:R-:W-:-:S08]  /*0300*/  DFMA R10, R10, R10, R10 ;  /* 0x0000000a0a0a722b */ /* 0x000fd0000000000a */
[----:B------:R-:W-:-:S08]  /*0310*/  DFMA R8, R8, R10, R8 ;  /* 0x0000000a0808722b */ /* 0x000fd00000000008 */
[----:B------:R-:W-:-:S08]  /*0320*/  DMUL R10, R6, R8 ;  /* 0x00000008060a7228 */ /* 0x000fd00000000000 */
[----:B------:R-:W-:-:S08]  /*0330*/  DFMA R10, R6, R8, R10 ;  /* 0x00000008060a722b */ /* 0x000fd0000000000a */
[----:B------:R-:W-:Y:S02]  /*0340*/  DMUL R12, R10, R10 ;  /* 0x0000000a0a0c7228 */ /* 0x000fe40000000000 */
[----:B------:R-:W-:-:S06]  /*0350*/  DADD R4, R6, -R10 ;  /* 0x0000000006047229 */ /* 0x000fcc000000080a */
[----:B------:R-:W-:Y:S01]  /*0360*/  DFMA R14, R12, UR4, R16 ;  /* 0x000000040c0e7c2b */ /* 0x000fe20008000010 */
[----:B------:R-:W-:Y:S01]  /*0370*/  UMOV UR4, 0x9f02676f ;  /* 0x9f02676f00047882 */ /* 0x000fe20000000000 */
[----:B------:R-:W-:Y:S01]  /*0380*/  UMOV UR5, 0x3ef3b266 ;  /* 0x3ef3b26600057882 */ /* 0x000fe20000000000 */
[----:B------:R-:W-:Y:S02]  /*0390*/  DADD R16, R4, R4 ;  /* 0x0000000004107229 */ /* 0x000fe40000000004 */
[----:B------:R-:W-:Y:S01]  /*03a0*/  DADD R4, R18, -UR6 ;  /* 0x8000000612047e29 */ /* 0x000fe20008000000 */
[----:B------:R-:W-:Y:S01]  /*03b0*/  UMOV UR6, 0xfefa39ef ;  /* 0xfefa39ef00067882 */ /* 0x000fe20000000000 */
[----:B------:R-:W-:Y:S01]  /*03c0*/  UMOV UR7, 0x3fe62e42 ;  /* 0x3fe62e4200077882 */ /* 0x000fe20000000000 */
[----:B------:R-:W-:Y:S01]  /*03d0*/  DFMA R14, R12, R14, UR4 ;  /* 0x000000040c0e7e2b */ /* 0x000fe2000800000e */
[----:B------:R-:W-:Y:S01]  /*03e0*/  UMOV UR4, 0xa9ab0956 ;  /* 0xa9ab095600047882 */ /* 0x000fe20000000000 */
[----:B------:R-:W-:Y:S01]  /*03f0*/  UMOV UR5, 0x3f1745cb ;  /* 0x3f1745cb00057882 */ /* 0x000fe20000000000 */
[----:B------:R-:W-:-:S02]  /*0400*/  DFMA R16, R6, -R10, R16 ;  /* 0x8000000a0610722b */ /* 0x000fc40000000010 */
[----:B------:R-:W-:-:S03]  /*0410*/  DFMA R6, R4, UR6, R10 ;  /* 0x0000000604067c2b */ /* 0x000fc6000800000a */
[----:B------:R-:W-:Y:S01]  /*0420*/  DFMA R14, R12, R14, UR4 ;  /* 0x000000040c0e7e2b */ /* 0x000fe2000800000e */
[----:B------:R-:W-:Y:S01]  /*0430*/  UMOV UR4, 0x2d1b5154 ;  /* 0x2d1b515400047882 */ /* 0x000fe20000000000 */
[----:B------:R-:W-:Y:S01]  /*0440*/  UMOV UR5, 0x3f3c71c7 ;  /* 0x3f3c71c700057882 */ /* 0x000fe20000000000 */
[----:B------:R-:W-:-:S05]  /*0450*/  DMUL R16, R8, R16 ;  /* 0x0000001008107228 */ /* 0x000fca0000000000 */
[----:B------:R-:W-:Y:S01]  /*0460*/  DFMA R14, R12, R14, UR4 ;  /* 0x000000040c0e7e2b */ /* 0x000fe2000800000e */
[----:B------:R-:W-:Y:S01]  /*0470*/  UMOV UR4, 0x923be72d ;  /* 0x923be72d00047882 */ /* 0x000fe20000000000 */
[----:B------:R-:W-:-:S06]  /*0480*/  UMOV UR5, 0x3f624924 ;  /* 0x3f62492400057882 */ /* 0x000fcc0000000000 */
        /* <DEDUP_REMOVED lines=8> */
[----:B------:R-:W-:Y:S02]  /*0510*/  UMOV UR5, 0x3fe62e42 ;  /* 0x3fe62e4200057882 */ /* 0x000fe40000000000 */
[----:B------:R-:W-:Y:S01]  /*0520*/  DFMA R18, R4, -UR4, R6 ;  /* 0x8000000404127c2b */ /* 0x000fe20008000006 */
[----:B------:R-:W-:Y:S01]  /*0530*/  UMOV UR4, 0x3b39803f ;  /* 0x3b39803f00047882 */ /* 0x000fe20000000000 */
[----:B------:R-:W-:Y:S02]  /*0540*/  UMOV UR5, 0x3c7abc9e ;  /* 0x3c7abc9e00057882 */ /* 0x000fe40000000000 */
[----:B------:R-:W-:-:S04]  /*0550*/  DMUL R14, R12, R14 ;  /* 0x0000000e0c0e7228 */ /* 0x000fc80000000000 */
[----:B------:R-:W-:-:S04]  /*0560*/  DADD R18, -R10, R18 ;  /* 0x000000000a127229 */ /* 0x000fc80000000112 */
[----:B------:R-:W-:-:S08]  /*0570*/  DFMA R14, R10, R14, R16 ;  /* 0x0000000e0a0e722b */ /* 0x000fd00000000010 */
[----:B------:R-:W-:-:S08]  /*0580*/  DADD R14, R14, -R18 ;  /* 0x000000000e0e7229 */ /* 0x000fd00000000812 */
[----:B------:R-:W-:-:S08]  /*0590*/  DFMA R14, R4, UR4, R14 ;  /* 0x00000004040e7c2b */ /* 0x000fd0000800000e */
[----:B------:R-:W-:Y:S01]  /*05a0*/  DADD R8, R6, R14 ;  /* 0x0000000006087229 */ /* 0x000fe2000000000e */
[----:B------:R-:W-:Y:S10]  /*05b0*/  BRA `(.L_x_1) ;  /* 0x0000000000187947 */ /* 0x000ff40003800000 */
.L_x_0:
[----:B------:R-:W-:Y:S01]  /*05c0*/  IMAD.MOV.U32 R4, RZ, RZ, 0x0 ;  /* 0x00000000ff047424 */ /* 0x000fe200078e00ff */
[----:B------:R-:W-:Y:S01]  /*05d0*/  LOP3.LUT P0, RZ, R7, 0x7fffffff, RZ, 0xc0, !PT ;  /* 0x7fffffff07ff7812 */ /* 0x000fe2000780c0ff */
[----:B------:R-:W-:-:S06]  /*05e0*/  IMAD.MOV.U32 R5, RZ, RZ, 0x7ff00000 ;  /* 0x7ff00000ff057424 */ /* 0x000fcc00078e00ff */
[----:B------:R-:W-:-:S10]  /*05f0*/  DFMA R4, R6, R4, +INF ;  /* 0x7ff000000604742b */ /* 0x000fd40000000004 */
[----:B------:R-:W-:Y:S02]  /*0600*/  FSEL R8, R4, RZ, P0 ;  /* 0x000000ff04087208 */ /* 0x000fe40000000000 */
[----:B------:R-:W-:-:S07]  /*0610*/  FSEL R9, R5, -QNAN , P0 ;  /* 0xfff0000005097808 */ /* 0x000fce0000000000 */
.L_x_1:
[----:B------:R-:W0:Y:S01]  /*0620*/  MUFU.RCP64H R5, 5 ;  /* 0x4014000000057908 */ /* 0x000e220000001800 */
[----:B------:R-:W-:Y:S01]  /*0630*/  IMAD.MOV.U32 R10, RZ, RZ, 0x0 ;  /* 0x00000000ff0a7424 */ /* 0x000fe200078e00ff */
[----:B------:R-:W1:Y:S01]  /*0640*/  LDC R0, c[0x0][0x3ac] ;  /* 0x0000eb00ff007b82 */ /* 0x000e620000000800 */
[----:B------:R-:W-:Y:S01]  /*0650*/  IMAD.MOV.U32 R11, RZ, RZ, 0x40140000 ;  /* 0x40140000ff0b7424 */ /* 0x000fe200078e00ff */
[----:B------:R-:W-:Y:S01]  /*0660*/  FSETP.GEU.AND P1, PT, |R9|, 6.5827683646048100446e-37, PT ;  /* 0x036000000900780b */ /* 0x000fe20003f2e200 */
[----:B------:R-:W-:-:S06]  /*0670*/  IMAD.MOV.U32 R4, RZ, RZ, 0x1 ;  /* 0x00000001ff047424 */ /* 0x000fcc00078e00ff */
[----:B0-----:R-:W-:-:S08]  /*0680*/  DFMA R6, R4, -R10, 1 ;  /* 0x3ff000000406742b */ /* 0x001fd0000000080a */
[----:B------:R-:W-:Y:S01]  /*0690*/  DFMA R6, R6, R6, R6 ;  /* 0x000000060606722b */ /* 0x000fe20000000006 */
[----:B-1----:R-:W-:-:S07]  /*06a0*/  VIMNMX.RELU R0, PT, PT, R0, 0x3e8, PT ;  /* 0x000003e800007848 */ /* 0x002fce0003fe1100 */
[----:B------:R-:W-:-:S08]  /*06b0*/  DFMA R6, R4, R6, R4 ;  /* 0x000000060406722b */ /* 0x000fd00000000004 */
[----:B------:R-:W-:-:S08]  /*06c0*/  DFMA R4, R6, -R10, 1 ;  /* 0x3ff000000604742b */ /* 0x000fd0000000080a */
[----:B------:R-:W-:Y:S02]  /*06d0*/  DFMA R6, R6, R4, R6 ;  /* 0x000000040606722b */ /* 0x000fe40000000006 */
[----:B------:R-:W0:Y:S06]  /*06e0*/  I2F.F64.U32 R4, R0 ;  /* 0x0000000000047312 */ /* 0x000e2c0000201800 */
[----:B------:R-:W-:-:S08]  /*06f0*/  DMUL R12, R6, R8 ;  /* 0x00000008060c7228 */ /* 0x000fd00000000000 */
[----:B------:R-:W-:Y:S02]  /*0700*/  DFMA R14, R12, -5, R8 ;  /* 0xc01400000c0e782b */ /* 0x000fe40000000008 */
[----:B0-----:R-:W-:-:S06]  /*0710*/  DMUL R10, R4, R8 ;  /* 0x00000008040a7228 */ /* 0x001fcc0000000000 */
[----:B------:R-:W-:Y:S01]  /*0720*/  DFMA R6, R6, R14, R12 ;  /* 0x0000000e0606722b */ /* 0x000fe2000000000c */
[----:B------:R-:W0:Y:S09]  /*0730*/  F2I.F64.TRUNC R4, R10 ;  /* 0x0000000a00047311 */ /* 0x000e32000030d100 */
[----:B------:R-:W-:-:S05]  /*0740*/  FFMA R5, RZ, 2.3125, R7 ;  /* 0x40140000ff057823 */ /* 0x000fca0000000007 */
[----:B------:R-:W-:Y:S01]  /*0750*/  FSETP.GT.AND P0, PT, |R5|, 1.469367938527859385e-39, PT ;  /* 0x001000000500780b */ /* 0x000fe20003f04200 */
[----:B0-----:R-:W-:-:S12]  /*0760*/  VIADD R5, R4, 0x64 ;  /* 0x0000006404057836 */ /* 0x001fd80000000000 */
[----:B------:R-:W-:Y:S05]  /*0770*/  @P0 BRA P1, `(.L_x_2) ;  /* 0x0000000000200947 */ /* 0x000fea0000800000 */
[----:B------:R-:W-:Y:S01]  /*0780*/  IMAD.MOV.U32 R12, RZ, RZ, R8 ;  /* 0x000000ffff0c7224 */ /* 0x000fe200078e0008 */
[----:B------:R-:W-:Y:S01]  /*0790*/  MOV R0, 0x7e0 ;  /* 0x000007e000007802 */ /* 0x000fe20000000f00 */
[----:B------:R-:W-:Y:S02]  /*07a0*/  IMAD.MOV.U32 R13, RZ, RZ, R9 ;  /* 0x000000ffff0d7224 */ /* 0x000fe400078e0009 */
[----:B------:R-:W-:Y:S02]  /*07b0*/  IMAD.MOV.U32 R14, RZ, RZ, RZ ;  /* 0x000000ffff0e7224 */ /* 0x000fe400078e00ff */
[----:B------:R-:W-:-:S07]  /*07c0*/  IMAD.MOV.U32 R15, RZ, RZ, 0x40140000 ;  /* 0x40140000ff0f7424 */ /* 0x000fce00078e00ff */
[----:B------:R-:W-:Y:S05]  /*07d0*/  CALL.REL.NOINC `($__internal_0_$__cuda_sm20_div_rn_f64_full) ;  /* 0x0000002c00887944 */ /* 0x000fea0003c00000 */
[----:B------:R-:W-:Y:S01]  /*07e0*/  MOV R6, R12 ;  /* 0x0000000c00067202 */ /* 0x000fe20000000f00 */
[----:B------:R-:W-:-:S07]  /*07f0*/  IMAD.MOV.U32 R7, RZ, RZ, R13 ;  /* 0x000000ffff077224 */ /* 0x000fce00078e000d */
.L_x_2:
[----:B------:R-:W0:Y:S01]  /*0800*/  F2F.F32.F64 R6, R6 ;  /* 0x0000000600067310 */ /* 0x000e220000301000 */
[----:B------:R-:W-:Y:S01]  /*0810*/  BSSY.RECONVERGENT B0, `(.L_x_3) ;  /* 0x0000037000007945 */ /* 0x000fe20003800200 */
[C---:B0-----:R-:W-:Y:S01]  /*0820*/  FSETP.GEU.AND P0, PT, |R6|.reuse, 6.2831854820251464844, PT ;  /* 0x40c90fdb0600780b */ /* 0x041fe20003f0e200 */
[----:B------:R-:W-:-:S12]  /*0830*/  FADD R11, |R6|, -RZ ;  /* 0x800000ff060b7221 */ /* 0x000fd80000000200 */
[----:B------:R-:W-:Y:S05]  /*0840*/  @!P0 BRA `(.L_x_4) ;  /* 0x0000000000cc8947 */ /* 0x000fea0003800000 */
[----:B------:R-:W-:-:S13]  /*0850*/  FSETP.GTU.AND P0, PT, R11, 52707180, PT ;  /* 0x4c490fdb0b00780b */ /* 0x000fda0003f0c000 */
[----:B------:R-:W-:Y:S05]  /*0860*/  @P0 BRA `(.L_x_5) ;  /* 0x00000000005c0947 */ /* 0x000fea0003800000 */
[----:B------:R-:W-:Y:S01]  /*0870*/  FMUL R0, R11, 0.15915493667125701904 ;  /* 0x3e22f9830b007820 */ /* 0x000fe20000400000 */
[----:B------:R-:W-:Y:S05]  /*0880*/  BSSY.RECONVERGENT B1, `(.L_x_6) ;  /* 0x0000013000017945 */ /* 0x000fea0003800200 */
[----:B------:R-:W0:Y:S02]  /*0890*/  FRND.TRUNC R0, R0 ;  /* 0x0000000000007307 */ /* 0x000e24000020d000 */
[----:B0-----:R-:W-:-:S05]  /*08a0*/  FFMA R10, R0, -6.2831854820251464844, R11 ;  /* 0xc0c90fdb000a7823 */ /* 0x001fca000000000b */
[----:B------:R-:W-:-:S13]  /*08b0*/  ISETP.GE.U32.AND P0, PT, R10, 0x40c90fdb, PT ;  /* 0x40c90fdb0a00780c */ /* 0x000fda0003f06070 */
[----:B------:R-:W-:Y:S05]  /*08c0*/  @!P0 BRA `(.L_x_7) ;  /* 0x0000000000388947 */ /* 0x000fea0003800000 */
[----:B------:R-:W-:-:S04]  /*08d0*/  ISETP.GE.U32.AND P0, PT, R10, -0x7fffffff, PT ;  /* 0x800000010a00780c */ /* 0x000fc80003f06070 */
[----:B------:R-:W-:-:S09]  /*08e0*/  FSETP.GEU.OR P1, PT, R10, -6.2831854820251464844, !P0 ;  /* 0xc0c90fdb0a00780b */ /* 0x000fd2000472e400 */
[----:B------:R-:W-:-:S04]  /*08f0*/  @P0 FADD R7, R0, -1 ;  /* 0xbf80000000070421 */ /* 0x000fc80000000000 */
[----:B------:R-:W-:-:S04]  /*0900*/  @!P1 FADD R7, R7, -1 ;  /* 0xbf80000007079421 */ /* 0x000fc80000000000 */
[----:B------:R-:W-:Y:S01]  /*0910*/  @P0 IMAD.MOV.U32 R0, RZ, RZ, R7 ;  /* 0x000000ffff000224 */ /* 0x000fe200078e0007 */
[----:B------:R-:W-:Y:S06]  /*0920*/  @P0 BRA `(.L_x_7) ;  /* 0x0000000000200947 */ /* 0x000fec0003800000 */
[----:B------:R-:W-:Y:S01]  /*0930*/  FSETP.GE.AND P0, PT, R10, 12.566370964050292969, PT ;  /* 0x41490fdb0a00780b */ /* 0x000fe20003f06000 */
[----:B------:R-:W-:-:S12]  /*0940*/  FADD R0, R0, 1 ;  /* 0x3f80000000007421 */ /* 0x000fd80000000000 */
[----:B------:R-:W-:-:S04]  /*0950*/  @P0 IMAD.MOV.U32 R7, RZ, RZ, 0x40c90fdb ;  /* 0x40c90fdbff070424 */ /* 0x000fc800078e00ff */
[----:B------:R-:W-:-:S05]  /*0960*/  @P0 FFMA R7, R7, -3, R10 ;  /* 0xc040000007070823 */ /* 0x000fca000000000a */
[----:B------:R-:W-:Y:S01]  /*0970*/  FSETP.GE.AND P1, PT, R7, RZ, P0 ;  /* 0x000000ff0700720b */ /* 0x000fe20000726000 */
[----:B------:R-:W-:-:S12]  /*0980*/  @P0 FADD R7, R0, 1 ;  /* 0x3f80000000070421 */ /* 0x000fd80000000000 */
[----:B------:R-:W-:-:S04]  /*0990*/  @P1 FADD R7, R7, 1 ;  /* 0x3f80000007071421 */ /* 0x000fc80000000000 */
[----:B------:R-:W-:-:S07]  /*09a0*/  @P0 IMAD.MOV.U32 R0, RZ, RZ, R7 ;  /* 0x000000ffff000224 */ /* 0x000fce00078e0007 */
.L_x_7:
[----:B------:R-:W-:Y:S05]  /*09b0*/  BSYNC.RECONVERGENT B1 ;  /* 0x0000000000017941 */ /* 0x000fea0003800200 */
.L_x_6:
[----:B------:R-:W-:Y:S01]  /*09c0*/  FFMA R11, R0, -6.2831854820251464844, R11 ;  /* 0xc0c90fdb000b7823 */ /* 0x000fe2000000000b */
[----:B------:R-:W-:Y:S06]  /*09d0*/  BRA `(.L_x_4) ;  /* 0x0000000000687947 */ /* 0x000fec0003800000 */
.L_x_5:
[C---:B------:R-:W-:Y:S01]  /*09e0*/  LOP3.LUT R0, R11.reuse, 0xff800000, RZ, 0xc0, !PT ;  /* 0xff8000000b007812 */ /* 0x040fe200078ec0ff */
[----:B------:R-:W-:Y:S01]  /*09f0*/  IMAD.MOV.U32 R13, RZ, RZ, 0x7fffffff ;  /* 0x7fffffffff0d7424 */ /* 0x000fe200078e00ff */
[C---:B------:R-:W-:Y:S01]  /*0a00*/  ISETP.GT.U32.AND P0, PT, R11.reuse, 0x7f7fffff, PT ;  /* 0x7f7fffff0b00780c */ /* 0x040fe20003f04070 */
[----:B------:R-:W-:Y:S02]  /*0a10*/  BSSY.RECONVERGENT B1, `(.L_x_8) ;  /* 0x0000014000017945 */ /* 0x000fe40003800200 */
[----:B------:R-:W-:Y:S01]  /*0a20*/  VIADD R7, R0, 0xbf800000 ;  /* 0xbf80000000077836 */ /* 0x000fe20000000000 */
[----:B------:R-:W-:Y:S02]  /*0a30*/  LOP3.LUT R0, R11, 0x7fffff, RZ, 0xc0, !PT ;  /* 0x007fffff0b007812 */ /* 0x000fe400078ec0ff */
[----:B------:R-:W-:Y:S02]  /*0a40*/  FSEL R13, R13, 33554432, P0 ;  /* 0x4c0000000d0d7808 */ /* 0x000fe40000000000 */
[----:B------:R-:W-:-:S02]  /*0a50*/  ISETP.NE.AND P1, PT, R7, RZ, PT ;  /* 0x000000ff0700720c */ /* 0x000fc40003f25270 */
[----:B------:R-:W-:-:S11]  /*0a60*/  LOP3.LUT R0, R0, 0x3f800000, RZ, 0xfc, !PT ;  /* 0x3f80000000007812 */ /* 0x000fd600078efcff */
[----:B------:R-:W-:Y:S05]  /*0a70*/  @!P1 BRA `(.L_x_9) ;  /* 0x0000000000349947 */ /* 0x000fea0003800000 */
.L_x_10:
[----:B------:R-:W-:-:S05]  /*0a80*/  VIMNMX.U32 R10, PT, PT, R7, 0xb800000, PT ;  /* 0x0b800000070a7848 */ /* 0x000fca0003fe0000 */
[----:B------:R-:W-:Y:S02]  /*0a90*/  IMAD.IADD R0, R10, 0x1, R0 ;  /* 0x000000010a007824 */ /* 0x000fe400078e0200 */
[----:B------:R-:W-:Y:S02]  /*0aa0*/  IMAD.IADD R7, R7, 0x1, -R10 ;  /* 0x0000000107077824 */ /* 0x000fe400078e0a0a */
[----:B------:R-:W-:-:S03]  /*0ab0*/  FMUL R11, R0, 0.63661974668502807617 ;  /* 0x3f22f983000b7820 */ /* 0x000fc60000400000 */
[----:B------:R-:W-:Y:S01]  /*0ac0*/  ISETP.NE.AND P1, PT, R7, RZ, PT ;  /* 0x000000ff0700720c */ /* 0x000fe20003f25270 */
[----:B------:R-:W-:-:S04]  /*0ad0*/  FFMA R12, R11, -1.5707963705062866211, R0 ;  /* 0xbfc90fdb0b0c7823 */ /* 0x000fc80000000000 */
[----:B------:R-:W-:-:S04]  /*0ae0*/  FFMA R11, R12, 0.63661974668502807617, R11 ;  /* 0x3f22f9830c0b7823 */ /* 0x000fc8000000000b */
[----:B------:R-:W-:-:S04]  /*0af0*/  FFMA R12, R11, -1.5707963705062866211, R0 ;  /* 0xbfc90fdb0b0c7823 */ /* 0x000fc80000000000 */
[----:B------:R-:W-:-:S04]  /*0b00*/  FFMA.RZ R12, R12, 0.63661974668502807617, R11 ;  /* 0x3f22f9830c0c7823 */ /* 0x000fc8000000c00b */
[----:B------:R-:W0:Y:S02]  /*0b10*/  FRND.TRUNC R11, R12 ;  /* 0x0000000c000b7307 */ /* 0x000e24000020d000 */
[----:B0-----:R-:W-:-:S05]  /*0b20*/  FFMA R0, R11, -1.5707963705062866211, R0 ;  /* 0xbfc90fdb0b007823 */ /* 0x001fca0000000000 */
[----:B------:R-:W-:-:S13]  /*0b30*/  ISETP.NE.AND P0, PT, R0, RZ, PT ;  /* 0x000000ff0000720c */ /* 0x000fda0003f05270 */
[----:B------:R-:W-:Y:S05]  /*0b40*/  @P0 BRA P1, `(.L_x_10) ;  /* 0xfffffffc00cc0947 */ /* 0x000fea000083ffff */
.L_x_9:
[----:B------:R-:W-:Y:S05]  /*0b50*/  BSYNC.RECONVERGENT B1 ;  /* 0x0000000000017941 */ /* 0x000fea0003800200 */
.L_x_8:
[----:B------:R-:W-:-:S04]  /*0b60*/  FMUL R0, R0, 1.1920928955078125e-07 ;  /* 0x3400000000007820 */ /* 0x000fc80000400000 */
[----:B------:R-:W-:-:S07]  /*0b70*/  FMUL R11, R13, R0 ;  /* 0x000000000d0b7220 */ /* 0x000fce0000400000 */
.L_x_4:
[----:B------:R-:W-:Y:S05]  /*0b80*/  BSYNC.RECONVERGENT B0 ;  /* 0x0000000000007941 */ /* 0x000fea0003800200 */
.L_x_3:
[----:B------:R-:W0:Y:S01]  /*0b90*/  LDCU.U8 UR4, c[0x0][0x3a8] ;  /* 0x00007500ff0477ac */ /* 0x000e220008000000 */
[----:B------:R-:W-:Y:S01]  /*0ba0*/  IMAD.MOV.U32 R10, RZ, RZ, 0x3b808081 ;  /* 0x3b808081ff0a7424 */ /* 0x000fe200078e00ff */
[C---:B------:R-:W-:Y:S01]  /*0bb0*/  FSETP.NAN.AND P0, PT, |R11|.reuse, |R11|, PT ;  /* 0x4000000b0b00720b */ /* 0x040fe20003f08200 */
[----:B------:R-:W-:Y:S01]  /*0bc0*/  IMAD.MOV.U32 R7, RZ, RZ, 0x437f0000 ;  /* 0x437f0000ff077424 */ /* 0x000fe200078e00ff */
[----:B------:R-:W-:-:S03]  /*0bd0*/  LOP3.LUT R6, R11, 0x80000000, R6, 0xb8, !PT ;  /* 0x800000000b067812 */ /* 0x000fc600078eb806 */
[----:B------:R-:W-:Y:S01]  /*0be0*/  FFMA R7, R10, -R7, 1 ;  /* 0x3f8000000a077423 */ /* 0x000fe20000000807 */
[----:B------:R-:W-:-:S03]  /*0bf0*/  FSEL R6, R11, R6, P0 ;  /* 0x000000060b067208 */ /* 0x000fc60000000000 */
[----:B------:R-:W-:Y:S01]  /*0c00*/  FFMA R7, R7, R10, 0.0039215688593685626984 ;  /* 0x3b80808107077423 */ /* 0x000fe2000000000a */
[----:B0-----:R-:W0:Y:S08]  /*0c10*/  I2F.S8 R0, UR4 ;  /* 0x0000000400007d06 */ /* 0x001e300008001400 */
[----:B0-----:R-:W0:Y:S01]  /*0c20*/  FCHK P1, R0, 255 ;  /* 0x437f000000007902 */ /* 0x001e220000020000 */
[----:B------:R-:W-:-:S04]  /*0c30*/  FFMA R10, R0, R7, RZ ;  /* 0x00000007000a7223 */ /* 0x000fc800000000ff */
[----:B------:R-:W-:-:S04]  /*0c40*/  FFMA R12, R10, -255, R0 ;  /* 0xc37f00000a0c7823 */ /* 0x000fc80000000000 */
[----:B------:R-:W-:Y:S01]  /*0c50*/  FFMA R7, R7, R12, R10 ;  /* 0x0000000c07077223 */ /* 0x000fe2000000000a */
[----:B0-----:R-:W-:Y:S06]  /*0c60*/  @!P1 BRA `(.L_x_11) ;  /* 0x00000000000c9947 */ /* 0x001fec0003800000 */
[----:B------:R-:W-:Y:S01]  /*0c70*/  IMAD.MOV.U32 R7, RZ, RZ, 0x437f0000 ;  /* 0x437f0000ff077424 */ /* 0x000fe200078e00ff */
[----:B------:R-:W-:-:S07]  /*0c80*/  MOV R10, 0xca0 ;  /* 0x00000ca0000a7802 */ /* 0x000fce0000000f00 */
[----:B------:R-:W-:Y:S05]  /*0c90*/  CALL.REL.NOINC `($__internal_1_$__cuda_sm3x_div_rn_noftz_f32_slowpath) ;  /* 0x0000002c00d47944 */ /* 0x000fea0003c00000 */
.L_x_11:
[----:B------:R-:W0:Y:S01]  /*0ca0*/  F2F.F64.F32 R10, R7 ;  /* 0x00000007000a7310 */ /* 0x000e220000201800 */
[----:B------:R-:W-:Y:S01]  /*0cb0*/  UMOV UR4, 0x769cf0e0 ;  /* 0x769cf0e000047882 */ /* 0x000fe20000000000 */
[----:B------:R-:W-:Y:S01]  /*0cc0*/  UMOV UR5, 0x3fe41b2f ;  /* 0x3fe41b2f00057882 */ /* 0x000fe20000000000 */
[----:B------:R-:W-:Y:S01]  /*0cd0*/  BSSY.RECONVERGENT B0, `(.L_x_12) ;  /* 0x000003a000007945 */ /* 0x000fe20003800200 */
[----:B0-----:R-:W-:-:S08]  /*0ce0*/  DMUL R10, R10, R8 ;  /* 0x000000080a0a7228 */ /* 0x001fd00000000000 */
[----:B------:R-:W-:-:S06]  /*0cf0*/  DMUL R10, R10, UR4 ;  /* 0x000000040a0a7c28 */ /* 0x000fcc0008000000 */
[----:B------:R-:W0:Y:S02]  /*0d00*/  F2F.F32.F64 R0, R10 ;  /* 0x0000000a00007310 */ /* 0x000e240000301000 */
[C---:B0-----:R-:W-:Y:S01]  /*0d10*/  FSETP.GEU.AND P0, PT, |R0|.reuse, 6.2831854820251464844, PT ;  /* 0x40c90fdb0000780b */ /* 0x041fe20003f0e200 */
[----:B------:R-:W-:-:S12]  /*0d20*/  FADD R9, |R0|, -RZ ;  /* 0x800000ff00097221 */ /* 0x000fd80000000200 */
[----:B------:R-:W-:Y:S05]  /*0d30*/  @!P0 BRA `(.L_x_13) ;  /* 0x0000000000cc8947 */ /* 0x000fea0003800000 */
[----:B------:R-:W-:-:S13]  /*0d40*/  FSETP.GTU.AND P0, PT, R9, 52707180, PT ;  /* 0x4c490fdb0900780b */ /* 0x000fda0003f0c000 */
[----:B------:R-:W-:Y:S05]  /*0d50*/  @P0 BRA `(.L_x_14) ;  /* 0x00000000005c0947 */ /* 0x000fea0003800000 */
[----:B------:R-:W-:Y:S01]  /*0d60*/  FMUL R7, R9, 0.15915493667125701904 ;  /* 0x3e22f98309077820 */ /* 0x000fe20000400000 */
[----:B------:R-:W-:Y:S03]  /*0d70*/  BSSY.RECONVERGENT B1, `(.L_x_15) ;  /* 0x0000013000017945 */ /* 0x000fe60003800200 */
        /* <DEDUP_REMOVED lines=18> */
.L_x_16:
[----:B------:R-:W-:Y:S05]  /*0ea0*/  BSYNC.RECONVERGENT B1 ;  /* 0x0000000000017941 */ /* 0x000fea0003800200 */
.L_x_15:
[----:B------:R-:W-:Y:S01]  /*0eb0*/  FFMA R9, R8, -6.2831854820251464844, R9 ;  /* 0xc0c90fdb08097823 */ /* 0x000fe20000000009 */
[----:B------:R-:W-:Y:S06]  /*0ec0*/  BRA `(.L_x_13) ;  /* 0x0000000000687947 */ /* 0x000fec0003800000 */
.L_x_14:
[C---:B------:R-:W-:Y:S01]  /*0ed0*/  LOP3.LUT R7, R9.reuse, 0xff800000, RZ, 0xc0, !PT ;  /* 0xff80000009077812 */ /* 0x040fe200078ec0ff */
[----:B------:R-:W-:Y:S01]  /*0ee0*/  IMAD.MOV.U32 R12, RZ, RZ, 0x7fffffff ;  /* 0x7fffffffff0c7424 */ /* 0x000fe200078e00ff */
[----:B------:R-:W-:Y:S01]  /*0ef0*/  ISETP.GT.U32.AND P0, PT, R9, 0x7f7fffff, PT ;  /* 0x7f7fffff0900780c */ /* 0x000fe20003f04070 */
[----:B------:R-:W-:Y:S02]  /*0f00*/  BSSY.RECONVERGENT B1, `(.L_x_17) ;  /* 0x0000014000017945 */ /* 0x000fe40003800200 */
[----:B------:R-:W-:Y:S01]  /*0f10*/  VIADD R8, R7, 0xbf800000 ;  /* 0xbf80000007087836 */ /* 0x000fe20000000000 */
[----:B------:R-:W-:Y:S02]  /*0f20*/  LOP3.LUT R7, R9, 0x7fffff, RZ, 0xc0, !PT ;  /* 0x007fffff09077812 */ /* 0x000fe400078ec0ff */
[----:B------:R-:W-:Y:S02]  /*0f30*/  FSEL R12, R12, 33554432, P0 ;  /* 0x4c0000000c0c7808 */ /* 0x000fe40000000000 */
[----:B------:R-:W-:-:S02]  /*0f40*/  ISETP.NE.AND P1, PT, R8, RZ, PT ;  /* 0x000000ff0800720c */ /* 0x000fc40003f25270 */
[----:B------:R-:W-:-:S11]  /*0f50*/  LOP3.LUT R7, R7, 0x3f800000, RZ, 0xfc, !PT ;  /* 0x3f80000007077812 */ /* 0x000fd600078efcff */
[----:B------:R-:W-:Y:S05]  /*0f60*/  @!P1 BRA `(.L_x_18) ;  /* 0x0000000000349947 */ /* 0x000fea0003800000 */
.L_x_19:
        /* <DEDUP_REMOVED lines=13> */
.L_x_18:
[----:B------:R-:W-:Y:S05]  /*1040*/  BSYNC.RECONVERGENT B1 ;  /* 0x0000000000017941 */ /* 0x000fea0003800200 */
.L_x_17:
[----:B------:R-:W-:-:S04]  /*1050*/  FMUL R7, R7, 1.1920928955078125e-07 ;  /* 0x3400000007077820 */ /* 0x000fc80000400000 */
[----:B------:R-:W-:-:S07]  /*1060*/  FMUL R9, R12, R7 ;  /* 0x000000070c097220 */ /* 0x000fce0000400000 */
.L_x_13:
[----:B------:R-:W-:Y:S05]  /*1070*/  BSYNC.RECONVERGENT B0 ;  /* 0x0000000000007941 */ /* 0x000fea0003800200 */
.L_x_12:
[C---:B------:R-:W-:Y:S01]  /*1080*/  FSETP.NAN.AND P0, PT, |R9|.reuse, |R9|, PT ;  /* 0x400000090900720b */ /* 0x040fe20003f08200 */
[----:B------:R-:W0:Y:S01]  /*1090*/  LDCU.64 UR6, c[0x0][0x358] ;  /* 0x00006b00ff0677ac */ /* 0x000e220008000a00 */
[C---:B------:R-:W-:Y:S01]  /*10a0*/  LOP3.LUT R0, R9.reuse, 0x80000000, R0, 0xb8, !PT ;  /* 0x8000000009007812 */ /* 0x040fe200078eb800 */
[----:B------:R-:W-:Y:S03]  /*10b0*/  BSSY.RECONVERGENT B0, `(.L_x_20) ;  /* 0x0000043000007945 */ /* 0x000fe60003800200 */
[----:B------:R-:W-:-:S04]  /*10c0*/  FSEL R11, R9, R0, P0 ;  /* 0x00000000090b7208 */ /* 0x000fc80000000000 */
[C---:B------:R-:W-:Y:S01]  /*10d0*/  FSETP.GE.AND P0, PT, |R11|.reuse, 105615, PT ;  /* 0x47ce47800b00780b */ /* 0x040fe20003f06200 */
[----:B------:R-:W-:-:S06]  /*10e0*/  FMUL R0, R11, 0.63661974668502807617 ;  /* 0x3f22f9830b007820 */ /* 0x000fcc0000400000 */
[----:B------:R-:W1:Y:S02]  /*10f0*/  F2I.NTZ R0, R0 ;  /* 0x0000000000007305 */ /* 0x000e640000203100 */
[----:B-1----:R-:W-:Y:S01]  /*1100*/  I2FP.F32.S32 R24, R0 ;  /* 0x0000000000187245 */ /* 0x002fe20000201400 */
[----:B------:R-:W-:-:S04]  /*1110*/  IMAD.MOV.U32 R16, RZ, RZ, R0 ;  /* 0x000000ffff107224 */ /* 0x000fc800078e0000 */
[----:B------:R-:W-:-:S04]  /*1120*/  FFMA R7, R24, -1.5707962512969970703, R11 ;  /* 0xbfc90fda18077823 */ /* 0x000fc8000000000b */
[----:B------:R-:W-:-:S04]  /*1130*/  FFMA R7, R24, -7.5497894158615963534e-08, R7 ;  /* 0xb3a2216818077823 */ /* 0x000fc80000000007 */
[----:B------:R-:W-:-:S04]  /*1140*/  FFMA R24, R24, -5.3903029534742383927e-15, R7 ;  /* 0xa7c234c518187823 */ /* 0x000fc80000000007 */
[----:B------:R-:W-:Y:S01]  /*1150*/  IMAD.MOV.U32 R7, RZ, RZ, R24 ;  /* 0x000000ffff077224 */ /* 0x000fe200078e0018 */
[----:B0-----:R-:W-:Y:S06]  /*1160*/  @!P0 BRA `(.L_x_21) ;  /* 0x0000000000dc8947 */ /* 0x001fec0003800000 */
[----:B------:R-:W-:-:S13]  /*1170*/  FSETP.NEU.AND P0, PT, |R11|, +INF , PT ;  /* 0x7f8000000b00780b */ /* 0x000fda0003f0d200 */
[----:B------:R-:W-:Y:S01]  /*1180*/  @!P0 FMUL R7, RZ, R11 ;  /* 0x0000000bff078220 */ /* 0x000fe20000400000 */
[----:B------:R-:W-:Y:S01]  /*1190*/  @!P0 IMAD.MOV.U32 R0, RZ, RZ, RZ ;  /* 0x000000ffff008224 */ /* 0x000fe200078e00ff */
[----:B------:R-:W-:Y:S06]  /*11a0*/  @!P0 BRA `(.L_x_21) ;  /* 0x0000000000cc8947 */ /* 0x000fec0003800000 */
[----:B------:R-:W-:Y:S01]  /*11b0*/  IMAD.SHL.U32 R7, R11, 0x100, RZ ;  /* 0x000001000b077824 */ /* 0x000fe200078e00ff */
[----:B------:R-:W-:Y:S01]  /*11c0*/  MOV R10, RZ ;  /* 0x000000ff000a7202 */ /* 0x000fe20000000f00 */
[----:B------:R-:W-:Y:S01]  /*11d0*/  IMAD.MOV.U32 R0, RZ, RZ, R1 ;  /* 0x000000ffff007224 */ /* 0x000fe200078e0001 */
[----:B------:R-:W0:Y:S02]  /*11e0*/  LDCU.64 UR8, c[0x4][URZ] ;  /* 0x01000000ff0877ac */ /* 0x000e240008000a00 */
[----:B------:R-:W-:Y:S01]  /*11f0*/  LOP3.LUT R15, R7, 0x80000000, RZ, 0xfc, !PT ;  /* 0x80000000070f7812 */ /* 0x000fe200078efcff */
[----:B------:R-:W-:Y:S01]  /*1200*/  UMOV UR5, URZ ;  /* 0x000000ff00057c82 */ /* 0x000fe20008000000 */
[----:B------:R-:W-:-:S05]  /*1210*/  UMOV UR4, URZ ;  /* 0x000000ff00047c82 */ /* 0x000fca0008000000 */
.L_x_22:
[----:B0-----:R-:W-:Y:S02]  /*1220*/  IMAD.U32 R12, RZ, RZ, UR8 ;  /* 0x00000008ff0c7e24 */ /* 0x001fe4000f8e00ff */
[----:B------:R-:W-:-:S05]  /*1230*/  IMAD.U32 R13, RZ, RZ, UR9 ;  /* 0x00000009ff0d7e24 */ /* 0x000fca000f8e00ff */
[----:B------:R-:W2:Y:S01]  /*1240*/  LDG.E.CONSTANT R8, desc[UR6][R12.64] ;  /* 0x000000060c087981 */ /* 0x000ea2000c1e9900 */
[----:B------:R-:W-:Y:S02]  /*1250*/  UIADD3 UR8, UP0, UPT, UR8, 0x4, URZ ;  /* 0x0000000408087890 */ /* 0x000fe4000ff1e0ff */
[----:B------:R-:W-:Y:S02]  /*1260*/  UIADD3 UR4, UPT, UPT, UR4, 0x1, URZ ;  /* 0x0000000104047890 */ /* 0x000fe4000fffe0ff */
[----:B------:R-:W-:Y:S02]  /*1270*/  UIADD3.X UR9, UPT, UPT, URZ, UR9, URZ, UP0, !UPT ;  /* 0x00000009ff097290 */ /* 0x000fe400087fe4ff */
[----:B------:R-:W-:Y:S01]  /*1280*/  UISETP.NE.AND UP0, UPT, UR4, 0x6, UPT ;  /* 0x000000060400788c */ /* 0x000fe2000bf05270 */
[----:B--2---:R-:W-:-:S03]  /*1290*/  IMAD.WIDE.U32 R8, R8, R15, RZ ;  /* 0x0000000f08087225 */ /* 0x004fc600078e00ff */
[----:B------:R-:W-:-:S04]  /*12a0*/  IADD3 R7, P0, PT, R8, R10, RZ ;  /* 0x0000000a08077210 */ /* 0x000fc80007f1e0ff */
[----:B------:R-:W-:Y:S01]  /*12b0*/  IADD3.X R10, PT, PT, R9, UR5, RZ, P0, !PT ;  /* 0x00000005090a7c10 */ /* 0x000fe200087fe4ff */
[----:B------:R0:W-:Y:S02]  /*12c0*/  STL [R0], R7 ;  /* 0x0000000700007387 */ /* 0x0001e40000100800 */
[----:B0-----:R-:W-:Y:S01]  /*12d0*/  VIADD R0, R0, 0x4 ;  /* 0x0000000400007836 */ /* 0x001fe20000000000 */
[----:B------:R-:W-:Y:S06]  /*12e0*/  BRA.U UP0, `(.L_x_22) ;  /* 0xfffffffd00cc7547 */ /* 0x000fec000b83ffff */
[----:B------:R-:W-:Y:S01]  /*12f0*/  SHF.R.U32.HI R9, RZ, 0x17, R11 ;  /* 0x00000017ff097819 */ /* 0x000fe2000001160b */
[----:B------:R0:W-:Y:S03]  /*1300*/  STL [R1+0x18], R10 ;  /* 0x0000180a01007387 */ /* 0x0001e60000100800 */
[C---:B------:R-:W-:Y:S02]  /*1310*/  LOP3.LUT R0, R9.reuse, 0xe0, RZ, 0xc0, !PT ;  /* 0x000000e009007812 */ /* 0x040fe400078ec0ff */
[----:B------:R-:W-:-:S03]  /*1320*/  LOP3.LUT P0, RZ, R9, 0x1f, RZ, 0xc0, !PT ;  /* 0x0000001f09ff7812 */ /* 0x000fc6000780c0ff */
[----:B------:R-:W-:-:S05]  /*1330*/  VIADD R0, R0, 0xffffff80 ;  /* 0xffffff8000007836 */ /* 0x000fca0000000000 */
[----:B------:R-:W-:-:S05]  /*1340*/  SHF.R.U32.HI R0, RZ, 0x5, R0 ;  /* 0x00000005ff007819 */ /* 0x000fca0000011600 */
[----:B------:R-:W-:-:S05]  /*1350*/  IMAD R14, R0, -0x4, R1 ;  /* 0xfffffffc000e7824 */ /* 0x000fca00078e0201 */
[----:B------:R-:W2:Y:S04]  /*1360*/  LDL R0, [R14+0x18] ;  /* 0x000018000e007983 */ /* 0x000ea80000100800 */
[----:B------:R-:W2:Y:S04]  /*1370*/  LDL R7, [R14+0x14] ;  /* 0x000014000e077983 */ /* 0x000ea80000100800 */
[----:B------:R-:W3:Y:S01]  /*1380*/  @P0 LDL R8, [R14+0x10] ;  /* 0x000010000e080983 */ /* 0x000ee20000100800 */
[----:B------:R-:W-:Y:S01]  /*1390*/  LOP3.LUT R9, R9, 0x1f, RZ, 0xc0, !PT ;  /* 0x0000001f09097812 */ /* 0x000fe200078ec0ff */
[----:B------:R-:W-:Y:S01]  /*13a0*/  UMOV UR4, 0x54442d19 ;  /* 0x54442d1900047882 */ /* 0x000fe20000000000 */
[----:B------:R-:W-:-:S02]  /*13b0*/  UMOV UR5, 0x3bf921fb ;  /* 0x3bf921fb00057882 */ /* 0x000fc40000000000 */
[-C--:B--2---:R-:W-:Y:S02]  /*13c0*/  @P0 SHF.L.W.U32.HI R0, R7, R9.reuse, R0 ;  /* 0x0000000907000219 */ /* 0x084fe40000010e00 */
[----:B---3--:R-:W-:Y:S02]  /*13d0*/  @P0 SHF.L.W.U32.HI R7, R8, R9, R7 ;  /* 0x0000000908070219 */ /* 0x008fe40000010e07 */
[----:B------:R-:W-:Y:S02]  /*13e0*/  ISETP.GE.AND P0, PT, R11, RZ, PT ;  /* 0x000000ff0b00720c */ /* 0x000fe40003f06270 */
[C---:B------:R-:W-:Y:S01]  /*13f0*/  SHF.L.W.U32.HI R8, R7.reuse, 0x2, R0 ;  /* 0x0000000207087819 */ /* 0x040fe20000010e00 */
[----:B------:R-:W-:-:S03]  /*1400*/  IMAD.SHL.U32 R7, R7, 0x4, RZ ;  /* 0x0000000407077824 */ /* 0x000fc600078e00ff */
[----:B------:R-:W-:-:S04]  /*1410*/  SHF.R.S32.HI R9, RZ, 0x1f, R8 ;  /* 0x0000001fff097819 */ /* 0x000fc80000011408 */
[C---:B------:R-:W-:Y:S02]  /*1420*/  LOP3.LUT R12, R9.reuse, R7, RZ, 0x3c, !PT ;  /* 0x00000007090c7212 */ /* 0x040fe400078e3cff */
[----:B------:R-:W-:Y:S02]  /*1430*/  LOP3.LUT R13, R9, R8, RZ, 0x3c, !PT ;  /* 0x00000008090d7212 */ /* 0x000fe400078e3cff */
[----:B------:R-:W-:Y:S02]  /*1440*/  SHF.R.U32.HI R7, RZ, 0x1e, R0 ;  /* 0x0000001eff077819 */ /* 0x000fe40000011600 */
[C---:B------:R-:W-:Y:S02]  /*1450*/  LOP3.LUT R9, R8.reuse, R11, RZ, 0x3c, !PT ;  /* 0x0000000b08097212 */ /* 0x040fe400078e3cff */
[----:B------:R-:W1:Y:S01]  /*1460*/  I2F.F64.S64 R12, R12 ;  /* 0x0000000c000c7312 */ /* 0x000e620000301c00 */
[----:B------:R-:W-:Y:S02]  /*1470*/  LEA.HI R0, R8, R7, RZ, 0x1 ;  /* 0x0000000708007211 */ /* 0x000fe400078f08ff */
[----:B------:R-:W-:-:S03]  /*1480*/  ISETP.GE.AND P1, PT, R9, RZ, PT ;  /* 0x000000ff0900720c */ /* 0x000fc60003f26270 */
[----:B------:R-:W-:-:S04]  /*1490*/  IMAD.MOV R7, RZ, RZ, -R0 ;  /* 0x000000ffff077224 */ /* 0x000fc800078e0a00 */
[----:B------:R-:W-:Y:S01]  /*14a0*/  @!P0 IMAD.MOV.U32 R0, RZ, RZ, R7 ;  /* 0x000000ffff008224 */ /* 0x000fe200078e0007 */
[----:B-1----:R-:W-:-:S10]  /*14b0*/  DMUL R14, R12, UR4 ;  /* 0x000000040c0e7c28 */ /* 0x002fd40008000000 */
[----:B------:R-:W1:Y:S02]  /*14c0*/  F2F.F32.F64 R14, R14 ;  /* 0x0000000e000e7310 */ /* 0x000e640000301000 */
[----:B01----:R-:W-:-:S07]  /*14d0*/  FSEL R7, -R14, R14, !P1 ;  /* 0x0000000e0e077208 */ /* 0x003fce0004800100 */
.L_x_21:
[----:B------:R-:W-:Y:S05]  /*14e0*/  BSYNC.RECONVERGENT B0 ;  /* 0x0000000000007941 */ /* 0x000fea0003800200 */
.L_x_20:
[----:B------:R-:W-:Y:S02]  /*14f0*/  IMAD.MOV.U32 R17, RZ, RZ, 0x37cbac00 ;  /* 0x37cbac00ff117424 */ /* 0x000fe400078e00ff */
[----:B------:R-:W-:Y:S01]  /*1500*/  FMUL R8, R7, R7 ;  /* 0x0000000707087220 */ /* 0x000fe20000400000 */
[----:B------:R-:W-:Y:S01]  /*1510*/  LOP3.LUT R10, R0, 0x1, RZ, 0xc0, !PT ;  /* 0x00000001000a7812 */ /* 0x000fe200078ec0ff */
[----:B------:R-:W-:Y:S01]  /*1520*/  IMAD.MOV.U32 R13, RZ, RZ, 0x3c0885e4 ;  /* 0x3c0885e4ff0d7424 */ /* 0x000fe200078e00ff */
[----:B------:R-:W-:Y:S01]  /*1530*/  BSSY.RECONVERGENT B0, `(.L_x_23) ;  /* 0x0000048000007945 */ /* 0x000fe20003800200 */
[----:B------:R-:W-:Y:S01]  /*1540*/  FFMA R9, R8, R17, -0.0013887860113754868507 ;  /* 0xbab607ed08097423 */ /* 0x000fe20000000011 */
[----:B------:R-:W-:Y:S01]  /*1550*/  ISETP.NE.U32.AND P0, PT, R10, 0x1, PT ;  /* 0x000000010a00780c */ /* 0x000fe20003f05070 */
[----:B------:R-:W-:Y:S02]  /*1560*/  IMAD.MOV.U32 R10, RZ, RZ, 0x3e2aaaa8 ;  /* 0x3e2aaaa8ff0a7424 */ /* 0x000fe400078e00ff */
[----:B------:R-:W-:Y:S01]  /*1570*/  VIADD R0, R0, 0x1 ;  /* 0x0000000100007836 */ /* 0x000fe20000000000 */
[----:B------:R-:W-:-:S02]  /*1580*/  FSEL R9, R9, -0.00019574658654164522886, P0 ;  /* 0xb94d415309097808 */ /* 0x000fc40000000000 */
[----:B------:R-:W-:Y:S02]  /*1590*/  FSEL R13, R13, 0.041666727513074874878, !P0 ;  /* 0x3d2aaabb0d0d7808 */ /* 0x000fe40004000000 */
[----:B------:R-:W-:Y:S02]  /*15a0*/  FSEL R7, R7, 1, !P0 ;  /* 0x3f80000007077808 */ /* 0x000fe40004000000 */
[----:B------:R-:W-:Y:S01]  /*15b0*/  FSEL R10, -R10, -0.4999999701976776123, !P0 ;  /* 0xbeffffff0a0a7808 */ /* 0x000fe20004000100 */
[----:B------:R-:W-:Y:S01]  /*15c0*/  FFMA R9, R8, R9, R13 ;  /* 0x0000000908097223 */ /* 0x000fe2000000000d */
[----:B------:R-:W-:Y:S02]  /*15d0*/  FSETP.GE.AND P0, PT, |R11|, 105615, PT ;  /* 0x47ce47800b00780b */ /* 0x000fe40003f06200 */
[----:B------:R-:W-:Y:S01]  /*15e0*/  LOP3.LUT P1, RZ, R0, 0x2, RZ, 0xc0, !PT ;  /* 0x0000000200ff7812 */ /* 0x000fe2000782c0ff */
[C---:B------:R-:W-:Y:S01]  /*15f0*/  FFMA R0, R8.reuse, R7, RZ ;  /* 0x0000000708007223 */ /* 0x040fe200000000ff */
[----:B------:R-:W-:-:S04]  /*1600*/  FFMA R9, R8, R9, R10 ;  /* 0x0000000908097223 */ /* 0x000fc8000000000a */
[----:B------:R-:W-:-:S07]  /*1610*/  FFMA R7, R0, R9, R7 ;  /* 0x0000000900077223 */ /* 0x000fce0000000007 */
[----:B------:R-:W-:Y:S01]  /*1620*/  @P1 FADD R7, RZ, -R7 ;  /* 0x80000007ff071221 */ /* 0x000fe20000000000 */
[----:B------:R-:W-:Y:S06]  /*1630*/  @!P0 BRA `(.L_x_24) ;  /* 0x0000000000dc8947 */ /* 0x000fec0003800000 */
[----:B------:R-:W-:-:S13]  /*1640*/  FSETP.NEU.AND P0, PT, |R11|, +INF , PT ;  /* 0x7f8000000b00780b */ /* 0x000fda0003f0d200 */
[----:B------:R-:W-:Y:S01]  /*1650*/  @!P0 FMUL R24, RZ, R11 ;  /* 0x0000000bff188220 */ /* 0x000fe20000400000 */
[----:B------:R-:W-:Y:S01]  /*1660*/  @!P0 IMAD.MOV.U32 R16, RZ, RZ, RZ ;  /* 0x000000ffff108224 */ /* 0x000fe200078e00ff */
[----:B------:R-:W-:Y:S06]  /*1670*/  @!P0 BRA `(.L_x_24) ;  /* 0x0000000000cc8947 */ /* 0x000fec0003800000 */
[----:B------:R-:W-:Y:S01]  /*1680*/  IMAD.SHL.U32 R8, R11, 0x100, RZ ;  /* 0x000001000b087824 */ /* 0x000fe200078e00ff */
[----:B------:R-:W0:Y:S01]  /*1690*/  LDCU.64 UR8, c[0x4][URZ] ;  /* 0x01000000ff0877ac */ /* 0x000e220008000a00 */
[----:B------:R-:W-:Y:S02]  /*16a0*/  IMAD.MOV.U32 R12, RZ, RZ, RZ ;  /* 0x000000ffff0c7224 */ /* 0x000fe400078e00ff */
[----:B------:R-:W-:Y:S01]  /*16b0*/  IMAD.MOV.U32 R0, RZ, RZ, R1 ;  /* 0x000000ffff007224 */ /* 0x000fe200078e0001 */
[----:B------:R-:W-:Y:S01]  /*16c0*/  LOP3.LUT R19, R8, 0x80000000, RZ, 0xfc, !PT ;  /* 0x8000000008137812 */ /* 0x000fe200078efcff */
[----:B------:R-:W-:Y:S01]  /*16d0*/  UMOV UR5, URZ ;  /* 0x000000ff00057c82 */ /* 0x000fe20008000000 */
[----:B------:R-:W-:-:S05]  /*16e0*/  UMOV UR4, URZ ;  /* 0x000000ff00047c82 */ /* 0x000fca0008000000 */
.L_x_25:
        /* <DEDUP_REMOVED lines=25> */
[----:B------:R-:W-:Y:S01]  /*1880*/  UMOV UR5, 0x3bf921fb ;  /* 0x3bf921fb00057882 */ /* 0x000fe20000000000 */
[----:B------:R-:W-:-:S02]  /*1890*/  ISETP.GE.AND P1, PT, R11, RZ, PT ;  /* 0x000000ff0b00720c */ /* 0x000fc40003f26270 */
[-C--:B--2---:R-:W-:Y:S02]  /*18a0*/  @P0 SHF.L.W.U32.HI R0, R9, R10.reuse, R0 ;  /* 0x0000000a09000219 */ /* 0x084fe40000010e00 */
[----:B---3--:R-:W-:-:S04]  /*18b0*/  @P0 SHF.L.W.U32.HI R9, R8, R10, R9 ;  /* 0x0000000a08090219 */ /* 0x008fc80000010e09 */
[C---:B------:R-:W-:Y:S01]  /*18c0*/  SHF.L.W.U32.HI R8, R9.reuse, 0x2, R0 ;  /* 0x0000000209087819 */ /* 0x040fe20000010e00 */
[----:B------:R-:W-:-:S03]  /*18d0*/  IMAD.SHL.U32 R9, R9, 0x4, RZ ;  /* 0x0000000409097824 */ /* 0x000fc600078e00ff */
[----:B------:R-:W-:Y:S02]  /*18e0*/  SHF.R.S32.HI R10, RZ, 0x1f, R8 ;  /* 0x0000001fff0a7819 */ /* 0x000fe40000011408 */
[----:B------:R-:W-:Y:S02]  /*18f0*/  LOP3.LUT R11, R8, R11, RZ, 0x3c, !PT ;  /* 0x0000000b080b7212 */ /* 0x000fe400078e3cff */
[C---:B------:R-:W-:Y:S02]  /*1900*/  LOP3.LUT R14, R10.reuse, R9, RZ, 0x3c, !PT ;  /* 0x000000090a0e7212 */ /* 0x040fe400078e3cff */
[----:B------:R-:W-:Y:S02]  /*1910*/  LOP3.LUT R15, R10, R8, RZ, 0x3c, !PT ;  /* 0x000000080a0f7212 */ /* 0x000fe400078e3cff */
[----:B------:R-:W-:Y:S02]  /*1920*/  SHF.R.U32.HI R9, RZ, 0x1e, R0 ;  /* 0x0000001eff097819 */ /* 0x000fe40000011600 */
[----:B------:R-:W-:-:S02]  /*1930*/  ISETP.GE.AND P0, PT, R11, RZ, PT ;  /* 0x000000ff0b00720c */ /* 0x000fc40003f06270 */
[----:B------:R-:W0:Y:S01]  /*1940*/  I2F.F64.S64 R14, R14 ;  /* 0x0000000e000e7312 */ /* 0x000e220000301c00 */
[----:B------:R-:W-:-:S05]  /*1950*/  LEA.HI R16, R8, R9, RZ, 0x1 ;  /* 0x0000000908107211 */ /* 0x000fca00078f08ff */
[----:B------:R-:W-:-:S05]  /*1960*/  IMAD.MOV R0, RZ, RZ, -R16 ;  /* 0x000000ffff007224 */ /* 0x000fca00078e0a10 */
[----:B------:R-:W-:Y:S01]  /*1970*/  @!P1 MOV R16, R0 ;  /* 0x0000000000109202 */ /* 0x000fe20000000f00 */
[----:B0-----:R-:W-:-:S10]  /*1980*/  DMUL R12, R14, UR4 ;  /* 0x000000040e0c7c28 */ /* 0x001fd40008000000 */
[----:B------:R-:W0:Y:S02]  /*1990*/  F2F.F32.F64 R12, R12 ;  /* 0x0000000c000c7310 */ /* 0x000e240000301000 */
[----:B0-----:R-:W-:-:S07]  /*19a0*/  FSEL R24, -R12, R12, !P0 ;  /* 0x0000000c0c187208 */ /* 0x001fce0004000100 */
.L_x_24:
[----:B------:R-:W-:Y:S05]  /*19b0*/  BSYNC.RECONVERGENT B0 ;  /* 0x0000000000007941 */ /* 0x000fea0003800200 */
.L_x_23:
[----:B------:R-:W0:Y:S01]  /*19c0*/  LDCU UR4, c[0x0][0x390] ;  /* 0x00007200ff0477ac */ /* 0x000e220008000800 */
[----:B------:R-:W-:Y:S01]  /*19d0*/  IMAD.MOV.U32 R8, RZ, RZ, 0x1 ;  /* 0x00000001ff087424 */ /* 0x000fe200078e00ff */
[----:B------:R-:W-:Y:S01]  /*19e0*/  LOP3.LUT R20, R16, 0x1, RZ, 0xc0, !PT ;  /* 0x0000000110147812 */ /* 0x000fe200078ec0ff */
[----:B------:R-:W-:Y:S01]  /*19f0*/  FMUL R0, R24, R24 ;  /* 0x0000001818007220 */ /* 0x000fe20000400000 */
[----:B------:R-:W-:Y:S01]  /*1a00*/  LOP3.LUT P1, RZ, R16, 0x2, RZ, 0xc0, !PT ;  /* 0x0000000210ff7812 */ /* 0x000fe2000782c0ff */
[----:B------:R-:W-:Y:S01]  /*1a10*/  BSSY.RECONVERGENT B0, `(.L_x_26) ;  /* 0x0000026000007945 */ /* 0x000fe20003800200 */
[----:B------:R-:W-:Y:S01]  /*1a20*/  ISETP.NE.U32.AND P0, PT, R20, 0x1, PT ;  /* 0x000000011400780c */ /* 0x000fe20003f05070 */
[----:B------:R-:W-:Y:S01]  /*1a30*/  FFMA R17, R0, R17, -0.0013887860113754868507 ;  /* 0xbab607ed00117423 */ /* 0x000fe20000000011 */
[----:B------:R-:W-:Y:S02]  /*1a40*/  IMAD.MOV.U32 R20, RZ, RZ, 0x3d2aaabb ;  /* 0x3d2aaabbff147424 */ /* 0x000fe400078e00ff */
[----:B------:R-:W-:Y:S01]  /*1a50*/  FSEL R24, R24, 1, P0 ;  /* 0x3f80000018187808 */ /* 0x000fe20000000000 */
[----:B------:R-:W-:Y:S01]  /*1a60*/  IMAD.MOV.U32 R25, RZ, RZ, RZ ;  /* 0x000000ffff197224 */ /* 0x000fe200078e00ff */
[----:B------:R-:W-:Y:S01]  /*1a70*/  FSEL R17, R17, -0.00019574658654164522886, !P0 ;  /* 0xb94d415311117808 */ /* 0x000fe20004000000 */
[----:B0-----:R-:W0:Y:S02]  /*1a80*/  I2F.F64 R10, UR4 ;  /* 0x00000004000a7d12 */ /* 0x001e240008201c00 */
[----:B0-----:R-:W-:-:S06]  /*1a90*/  DMUL R10, R10, 0.5 ;  /* 0x3fe000000a0a7828 */ /* 0x001fcc0000000000 */
[----:B------:R-:W0:Y:S02]  /*1aa0*/  MUFU.RCP64H R9, R11 ;  /* 0x0000000b00097308 */ /* 0x000e240000001800 */
[----:B0-----:R-:W-:-:S08]  /*1ab0*/  DFMA R12, -R10, R8, 1 ;  /* 0x3ff000000a0c742b */ /* 0x001fd00000000108 */
[----:B------:R-:W-:Y:S02]  /*1ac0*/  DFMA R14, R12, R12, R12 ;  /* 0x0000000c0c0e722b */ /* 0x000fe4000000000c */
[----:B------:R-:W0:Y:S06]  /*1ad0*/  I2F.F64 R12, R3 ;  /* 0x00000003000c7312 */ /* 0x000e2c0000201c00 */
[----:B------:R-:W-:-:S08]  /*1ae0*/  DFMA R14, R8, R14, R8 ;  /* 0x0000000e080e722b */ /* 0x000fd00000000008 */
[----:B------:R-:W-:Y:S02]  /*1af0*/  DFMA R8, -R10, R14, 1 ;  /* 0x3ff000000a08742b */ /* 0x000fe4000000010e */
[----:B0-----:R-:W-:-:S06]  /*1b00*/  DADD R12, R12, -R10 ;  /* 0x000000000c0c7229 */ /* 0x001fcc000000080a */
[----:B------:R-:W-:-:S04]  /*1b10*/  DFMA R14, R14, R8, R14 ;  /* 0x000000080e0e722b */ /* 0x000fc8000000000e */
[----:B------:R-:W-:-:S04]  /*1b20*/  FSETP.GEU.AND P2, PT, |R13|, 6.5827683646048100446e-37, PT ;  /* 0x036000000d00780b */ /* 0x000fc80003f4e200 */
[----:B------:R-:W-:-:S08]  /*1b30*/  DMUL R8, R12, R14 ;  /* 0x0000000e0c087228 */ /* 0x000fd00000000000 */
[----:B------:R-:W-:-:S08]  /*1b40*/  DFMA R18, -R10, R8, R12 ;  /* 0x000000080a12722b */ /* 0x000fd0000000010c */
[----:B------:R-:W-:Y:S01]  /*1b50*/  DFMA R8, R14, R18, R8 ;  /* 0x000000120e08722b */ /* 0x000fe20000000008 */
[----:B------:R-:W-:Y:S01]  /*1b60*/  FSEL R15, R20, 0.0083327032625675201416, !P0 ;  /* 0x3c0885e4140f7808 */ /* 0x000fe20004000000 */
[----:B------:R-:W-:-:S04]  /*1b70*/  IMAD.MOV.U32 R14, RZ, RZ, 0x3effffff ;  /* 0x3effffffff0e7424 */ /* 0x000fc800078e00ff */
[----:B------:R-:W-:Y:S01]  /*1b80*/  FFMA R15, R0, R17, R15 ;  /* 0x00000011000f7223 */ /* 0x000fe2000000000f */
[----:B------:R-:W-:-:S03]  /*1b90*/  FSEL R17, -R14, -0.16666662693023681641, !P0 ;  /* 0xbe2aaaa80e117808 */ /* 0x000fc60004000100 */
[----:B------:R-:W-:Y:S02]  /*1ba0*/  FFMA R14, RZ, R11, R9 ;  /* 0x0000000bff0e7223 */ /* 0x000fe40000000009 */
[C---:B------:R-:W-:Y:S01]  /*1bb0*/  FFMA R17, R0.reuse, R15, R17 ;  /* 0x0000000f00117223 */ /* 0x040fe20000000011 */
[----:B------:R-:W-:Y:S02]  /*1bc0*/  FFMA R15, R0, R24, RZ ;  /* 0x00000018000f7223 */ /* 0x000fe400000000ff */
[----:B------:R-:W-:Y:S02]  /*1bd0*/  FSETP.GT.AND P0, PT, |R14|, 1.469367938527859385e-39, PT ;  /* 0x001000000e00780b */ /* 0x000fe40003f04200 */
[----:B------:R-:W-:-:S04]  /*1be0*/  FFMA R24, R15, R17, R24 ;  /* 0x000000110f187223 */ /* 0x000fc80000000018 */
[----:B------:R-:W-:-:S07]  /*1bf0*/  @P1 FADD R24, RZ, -R24 ;  /* 0x80000018ff181221 */ /* 0x000fce0000000000 */
[----:B------:R-:W-:Y:S05]  /*1c00*/  @P0 BRA P2, `(.L_x_27) ;  /* 0x0000000000180947 */ /* 0x000fea0001000000 */
[----:B------:R-:W-:Y:S01]  /*1c10*/  IMAD.MOV.U32 R14, RZ, RZ, R10 ;  /* 0x000000ffff0e7224 */ /* 0x000fe200078e000a */
[----:B------:R-:W-:Y:S01]  /*1c20*/  MOV R0, 0x1c50 ;  /* 0x00001c5000007802 */ /* 0x000fe20000000f00 */
[----:B------:R-:W-:-:S07]  /*1c30*/  IMAD.MOV.U32 R15, RZ, RZ, R11 ;  /* 0x000000ffff0f7224 */ /* 0x000fce00078e000b */
[----:B------:R-:W-:Y:S05]  /*1c40*/  CALL.REL.NOINC `($__internal_0_$__cuda_sm20_div_rn_f64_full) ;  /* 0x00000018006c7944 */ /* 0x000fea0003c00000 */
[----:B------:R-:W-:Y:S02]  /*1c50*/  IMAD.MOV.U32 R8, RZ, RZ, R12 ;  /* 0x000000ffff087224 */ /* 0x000fe400078e000c */
[----:B------:R-:W-:-:S07]  /*1c60*/  IMAD.MOV.U32 R9, RZ, RZ, R13 ;  /* 0x000000ffff097224 */ /* 0x000fce00078e000d */
.L_x_27:
[----:B------:R-:W-:Y:S05]  /*1c70*/  BSYNC.RECONVERGENT B0 ;  /* 0x0000000000007941 */ /* 0x000fea0003800200 */
.L_x_26:
[----:B------:R-:W0:Y:S01]  /*1c80*/  LDCU UR4, c[0x0][0x39c] ;  /* 0x00007380ff0477ac */ /* 0x000e220008000800 */
[----:B------:R-:W1:Y:S01]  /*1c90*/  LDC.64 R10, c[0x0][0x398] ;  /* 0x0000e600ff0a7b82 */ /* 0x000e620000000a00 */
[----:B------:R-:W-:Y:S01]  /*1ca0*/  IMAD.MOV.U32 R12, RZ, RZ, 0x1 ;  /* 0x00000001ff0c7424 */ /* 0x000fe200078e00ff */
[----:B------:R-:W-:Y:S01]  /*1cb0*/  FSETP.GEU.AND P1, PT, |R9|, 6.5827683646048100446e-37, PT ;  /* 0x036000000900780b */ /* 0x000fe20003f2e200 */
[----:B------:R-:W-:Y:S01]  /*1cc0*/  BSSY.RECONVERGENT B0, `(.L_x_28) ;  /* 0x0000014000007945 */ /* 0x000fe20003800200 */
[----:B0-----:R-:W1:Y:S03]  /*1cd0*/  MUFU.RCP64H R13, UR4 ;  /* 0x00000004000d7d08 */ /* 0x001e660008001800 */
[----:B-1----:R-:W-:-:S08]  /*1ce0*/  DFMA R14, R12, -R10, 1 ;  /* 0x3ff000000c0e742b */ /* 0x002fd0000000080a */
[----:B------:R-:W-:-:S08]  /*1cf0*/  DFMA R14, R14, R14, R14 ;  /* 0x0000000e0e0e722b */ /* 0x000fd0000000000e */
[----:B------:R-:W-:-:S08]  /*1d00*/  DFMA R14, R12, R14, R12 ;  /* 0x0000000e0c0e722b */ /* 0x000fd0000000000c */
[----:B------:R-:W-:-:S08]  /*1d10*/  DFMA R12, R14, -R10, 1 ;  /* 0x3ff000000e0c742b */ /* 0x000fd0000000080a */
[----:B------:R-:W-:-:S08]  /*1d20*/  DFMA R12, R14, R12, R14 ;  /* 0x0000000c0e0c722b */ /* 0x000fd0000000000e */
[----:B------:R-:W-:-:S08]  /*1d30*/  DMUL R14, R12, R8 ;  /* 0x000000080c0e7228 */ /* 0x000fd00000000000 */
[----:B------:R-:W-:-:S08]  /*1d40*/  DFMA R10, R14, -R10, R8 ;  /* 0x8000000a0e0a722b */ /* 0x000fd00000000008 */
[----:B------:R-:W-:-:S10]  /*1d50*/  DFMA R12, R12, R10, R14 ;  /* 0x0000000a0c0c722b */ /* 0x000fd4000000000e */
[----:B------:R-:W-:-:S05]  /*1d60*/  FFMA R0, RZ, UR4, R13 ;  /* 0x00000004ff007c23 */ /* 0x000fca000800000d */
[----:B------:R-:W-:-:S13]  /*1d70*/  FSETP.GT.AND P0, PT, |R0|, 1.469367938527859385e-39, PT ;  /* 0x001000000000780b */ /* 0x000fda0003f04200 */
[----:B------:R-:W-:Y:S05]  /*1d80*/  @P0 BRA P1, `(.L_x_29) ;  /* 0x00000000001c0947 */ /* 0x000fea0000800000 */
[----:B------:R-:W0:Y:S01]  /*1d90*/  LDCU.64 UR4, c[0x0][0x398] ;  /* 0x00007300ff0477ac */ /* 0x000e220008000a00 */
[----:B------:R-:W-:Y:S01]  /*1da0*/  IMAD.MOV.U32 R12, RZ, RZ, R8 ;  /* 0x000000ffff0c7224 */ /* 0x000fe200078e0008 */
[----:B------:R-:W-:Y:S01]  /*1db0*/  MOV R0, 0x1e00 ;  /* 0x00001e0000007802 */ /* 0x000fe20000000f00 */
[----:B------:R-:W-:Y:S02]  /*1dc0*/  IMAD.MOV.U32 R13, RZ, RZ, R9 ;  /* 0x000000ffff0d7224 */ /* 0x000fe400078e0009 */
[----:B0-----:R-:W-:Y:S02]  /*1dd0*/  IMAD.U32 R14, RZ, RZ, UR4 ;  /* 0x00000004ff0e7e24 */ /* 0x001fe4000f8e00ff */
[----:B------:R-:W-:-:S07]  /*1de0*/  IMAD.U32 R15, RZ, RZ, UR5 ;  /* 0x00000005ff0f7e24 */ /* 0x000fce000f8e00ff */
[----:B------:R-:W-:Y:S05]  /*1df0*/  CALL.REL.NOINC `($__internal_0_$__cuda_sm20_div_rn_f64_full) ;  /* 0x0000001800007944 */ /* 0x000fea0003c00000 */
.L_x_29:
[----:B------:R-:W-:Y:S05]  /*1e00*/  BSYNC.RECONVERGENT B0 ;  /* 0x0000000000007941 */ /* 0x000fea0003800200 */
.L_x_28:
[----:B------:R-:W0:Y:S01]  /*1e10*/  LDCU UR4, c[0x0][0x394] ;  /* 0x00007280ff0477ac */ /* 0x000e220008000800 */
[----:B------:R-:W-:Y:S01]  /*1e20*/  IMAD.MOV.U32 R8, RZ, RZ, 0x1 ;  /* 0x00000001ff087424 */ /* 0x000fe200078e00ff */
[----:B------:R-:W-:Y:S01]  /*1e30*/  I2F.F64.U32 R16, R2 ;  /* 0x0000000200107312 */ /* 0x000fe20000201800 */
[----:B------:R-:W-:Y:S07]  /*1e40*/  BSSY.RECONVERGENT B0, `(.L_x_30) ;  /* 0x000001a000007945 */ /* 0x000fee0003800200 */
[----:B0-----:R-:W0:Y:S01]  /*1e50*/  I2F.F64.U32 R14, UR4 ;  /* 0x00000004000e7d12 */ /* 0x001e220008201800 */
[----:B------:R-:W1:Y:S01]  /*1e60*/  LDCU UR4, c[0x0][0x3a0] ;  /* 0x00007400ff0477ac */ /* 0x000e620008000800 */
[----:B0-----:R-:W-:-:S06]  /*1e70*/  DMUL R14, R14, 0.5 ;  /* 0x3fe000000e0e7828 */ /* 0x001fcc0000000000 */
[----:B------:R-:W0:Y:S02]  /*1e80*/  MUFU.RCP64H R9, R15 ;  /* 0x0000000f00097308 */ /* 0x000e240000001800 */
[----:B------:R-:W-:-:S10]  /*1e90*/  DADD R16, R16, -R14 ;  /* 0x0000000010107229 */ /* 0x000fd4000000080e */
[----:B------:R-:W-:Y:S01]  /*1ea0*/  FSETP.GEU.AND P1, PT, |R17|, 6.5827683646048100446e-37, PT ;  /* 0x036000001100780b */ /* 0x000fe20003f2e200 */
[----:B0-----:R-:W-:-:S08]  /*1eb0*/  DFMA R10, -R14, R8, 1 ;  /* 0x3ff000000e0a742b */ /* 0x001fd00000000108 */
[----:B------:R-:W-:-:S08]  /*1ec0*/  DFMA R10, R10, R10, R10 ;  /* 0x0000000a0a0a722b */ /* 0x000fd0000000000a */
[----:B------:R-:W-:-:S08]  /*1ed0*/  DFMA R10, R8, R10, R8 ;  /* 0x0000000a080a722b */ /* 0x000fd00000000008 */
[----:B------:R-:W-:-:S08]  /*1ee0*/  DFMA R8, -R14, R10, 1 ;  /* 0x3ff000000e08742b */ /* 0x000fd0000000010a */
[----:B------:R-:W-:-:S08]  /*1ef0*/  DFMA R8, R10, R8, R10 ;  /* 0x000000080a08722b */ /* 0x000fd0000000000a */
[----:B------:R-:W-:-:S08]  /*1f00*/  DMUL R10, R16, R8 ;  /* 0x00000008100a7228 */ /* 0x000fd00000000000 */
[----:B------:R-:W-:-:S08]  /*1f10*/  DFMA R18, -R14, R10, R16 ;  /* 0x0000000a0e12722b */ /* 0x000fd00000000110 */
[----:B------:R-:W-:Y:S01]  /*1f20*/  DFMA R10, R8, R18, R10 ;  /* 0x00000012080a722b */ /* 0x000fe2000000000a */
[----:B-1----:R-:W0:Y:S09]  /*1f30*/  F2F.F64.F32 R8, UR4 ;  /* 0x0000000400087d10 */ /* 0x002e320008201800 */
[----:B------:R-:W-:-:S05]  /*1f40*/  FFMA R0, RZ, R15, R11 ;  /* 0x0000000fff007223 */ /* 0x000fca000000000b */
[----:B------:R-:W-:Y:S01]  /*1f50*/  FSETP.GT.AND P0, PT, |R0|, 1.469367938527859385e-39, PT ;  /* 0x001000000000780b */ /* 0x000fe20003f04200 */
[----:B0-----:R-:W-:-:S12]  /*1f60*/  DADD R8, R8, R12 ;  /* 0x0000000008087229 */ /* 0x001fd8000000000c */
[----:B------:R-:W-:Y:S05]  /*1f70*/  @P0 BRA P1, `(.L_x_31) ;  /* 0x0000000000180947 */ /* 0x000fea0000800000 */
[----:B------:R-:W-:Y:S01]  /*1f80*/  IMAD.MOV.U32 R12, RZ, RZ, R16 ;  /* 0x000000ffff0c7224 */ /* 0x000fe200078e0010 */
[----:B------:R-:W-:Y:S01]  /*1f90*/  MOV R0, 0x1fc0 ;  /* 0x00001fc000007802 */ /* 0x000fe20000000f00 */
[----:B------:R-:W-:-:S07]  /*1fa0*/  IMAD.MOV.U32 R13, RZ, RZ, R17 ;  /* 0x000000ffff0d7224 */ /* 0x000fce00078e0011 */
[----:B------:R-:W-:Y:S05]  /*1fb0*/  CALL.REL.NOINC `($__internal_0_$__cuda_sm20_div_rn_f64_full) ;  /* 0x0000001400907944 */ /* 0x000fea0003c00000 */
[----:B------:R-:W-:Y:S02]  /*1fc0*/  IMAD.MOV.U32 R10, RZ, RZ, R12 ;  /* 0x000000ffff0a7224 */ /* 0x000fe400078e000c */
[----:B------:R-:W-:-:S07]  /*1fd0*/  IMAD.MOV.U32 R11, RZ, RZ, R13 ;  /* 0x000000ffff0b7224 */ /* 0x000fce00078e000d */
.L_x_31:
[----:B------:R-:W-:Y:S05]  /*1fe0*/  BSYNC.RECONVERGENT B0 ;  /* 0x0000000000007941 */ /* 0x000fea0003800200 */
.L_x_30:
        /* <DEDUP_REMOVED lines=21> */
[----:B0-----:R-:W-:Y:S01]  /*2140*/  IMAD.U32 R14, RZ, RZ, UR4 ;  /* 0x00000004ff0e7e24 */ /* 0x001fe2000f8e00ff */
[----:B------:R-:W-:-:S07]  /*2150*/  MOV R15, UR5 ;  /* 0x00000005000f7c02 */ /* 0x000fce0008000f00 */
[----:B------:R-:W-:Y:S05]  /*2160*/  CALL.REL.NOINC `($__internal_0_$__cuda_sm20_div_rn_f64_full) ;  /* 0x0000001400247944 */ /* 0x000fea0003c00000 */
.L_x_33:
[----:B------:R-:W-:Y:S05]  /*2170*/  BSYNC.RECONVERGENT B0 ;  /* 0x0000000000007941 */ /* 0x000fea0003800200 */
.L_x_32:
[----:B------:R-:W0:Y:S01]  /*2180*/  LDCU UR4, c[0x0][0x3a4] ;  /* 0x00007480ff0477ac */ /* 0x000e220008000800 */
[----:B------:R-:W-:Y:S01]  /*2190*/  F2F.F64.F32 R16, R24 ;  /* 0x0000001800107310 */ /* 0x000fe20000201800 */
[----:B------:R-:W-:Y:S02]  /*21a0*/  ISETP.GE.AND P1, PT, R4, -0x63, PT ;  /* 0xffffff9d0400780c */ /* 0x000fe40003f26270 */
[----:B------:R-:W-:-:S05]  /*21b0*/  PLOP3.LUT P0, PT, PT, PT, PT, 0x8, 0x80 ;  /* 0x000000000080781c */ /* 0x000fca0003f0e170 */
[----:B------:R-:W-:Y:S08]  /*21c0*/  F2F.F64.F32 R10, R7 ;  /* 0x00000007000a7310 */ /* 0x000ff00000201800 */
[----:B0-----:R-:W0:Y:S02]  /*21d0*/  F2F.F64.F32 R14, UR4 ;  /* 0x00000004000e7d10 */ /* 0x001e240008201800 */
[----:B0-----:R-:W-:-:S02]  /*21e0*/  DADD R12, R14, R12 ;  /* 0x000000000e0c7229 */ /* 0x001fc4000000000c */
[----:B------:R-:W-:-:S06]  /*21f0*/  DMUL R14, R8, R16 ;  /* 0x00000010080e7228 */ /* 0x000fcc0000000000 */
[C---:B------:R-:W-:Y:S02]  /*2200*/  DMUL R16, R12.reuse, R16 ;  /* 0x000000100c107228 */ /* 0x040fe40000000000 */
[----:B------:R-:W-:-:S06]  /*2210*/  DFMA R12, R12, R10, R14 ;  /* 0x0000000a0c0c722b */ /* 0x000fcc000000000e */
[----:B------:R-:W-:Y:S01]  /*2220*/  DFMA R8, R8, R10, -R16 ;  /* 0x0000000a0808722b */ /* 0x000fe20000000810 */
[----:B------:R-:W-:Y:S10]  /*2230*/  @!P1 BRA `(.L_x_34) ;  /* 0x0000000000509947 */ /* 0x000ff40003800000 */
[----:B------:R-:W-:Y:S01]  /*2240*/  BSSY.RECONVERGENT B0, `(.L_x_35) ;  /* 0x0000012000007945 */ /* 0x000fe20003800200 */
[----:B------:R-:W-:Y:S01]  /*2250*/  IMAD.MOV.U32 R0, RZ, RZ, RZ ;  /* 0x000000ffff007224 */ /* 0x000fe200078e00ff */
[----:B------:R-:W-:Y:S02]  /*2260*/  CS2R R14, SRZ ;  /* 0x00000000000e7805 */ /* 0x000fe4000001ff00 */
[----:B------:R-:W-:Y:S02]  /*2270*/  CS2R R16, SRZ ;  /* 0x0000000000107805 */ /* 0x000fe4000001ff00 */
[----:B------:R-:W-:Y:S02]  /*2280*/  CS2R R10, SRZ ;  /* 0x00000000000a7805 */ /* 0x000fe4000001ff00 */
[----:B------:R-:W-:-:S07]  /*2290*/  CS2R R18, SRZ ;  /* 0x0000000000127805 */ /* 0x000fce000001ff00 */
.L_x_36:
[----:B------:R-:W-:Y:S01]  /*22a0*/  DADD R14, R16, -R14 ;  /* 0x00000000100e7229 */ /* 0x000fe2000000080e */
[----:B------:R-:W-:Y:S01]  /*22b0*/  VIADD R0, R0, 0x1 ;  /* 0x0000000100007836 */ /* 0x000fe20000000000 */
[----:B------:R-:W-:-:S04]  /*22c0*/  DADD R16, R18, R18 ;  /* 0x0000000012107229 */ /* 0x000fc80000000012 */
[----:B------:R-:W-:Y:S02]  /*22d0*/  ISETP.GE.AND P1, PT, R0, R5, PT ;  /* 0x000000050000720c */ /* 0x000fe40003f26270 */
[----:B------:R-:W-:Y:S02]  /*22e0*/  DADD R18, R8, R14 ;  /* 0x0000000008127229 */ /* 0x000fe4000000000e */
[----:B------:R-:W-:Y:S01]  /*22f0*/  DFMA R10, R16, R10, R12 ;  /* 0x0000000a100a722b */ /* 0x000fe2000000000c */
[----:B------:R-:W-:-:S05]  /*2300*/  PLOP3.LUT P0, PT, P1, PT, PT, 0x8, 0x80 ;  /* 0x000000000080781c */ /* 0x000fca0000f0e170 */
[----:B------:R-:W-:Y:S02]  /*2310*/  DMUL R16, R18, R18 ;  /* 0x0000001212107228 */ /* 0x000fe40000000000 */
[----:B------:R-:W-:-:S08]  /*2320*/  DMUL R14, R10, R10 ;  /* 0x0000000a0a0e7228 */ /* 0x000fd00000000000 */
[----:B------:R-:W-:-:S08]  /*2330*/  DADD R20, R16, R14 ;  /* 0x0000000010147229 */ /* 0x000fd0000000000e */
[----:B------:R-:W-:-:S14]  /*2340*/  DSETP.LE.AND P2, PT, R20, 4, PT ;  /* 0x401000001400742a */ /* 0x000fdc0003f43000 */
[----:B------:R-:W-:Y:S05]  /*2350*/  @!P1 BRA P2, `(.L_x_36) ;  /* 0xfffffffc00d09947 */ /* 0x000fea000103ffff */
[----:B------:R-:W-:Y:S05]  /*2360*/  BSYNC.RECONVERGENT B0 ;  /* 0x0000000000007941 */ /* 0x000fea0003800200 */
.L_x_35:
[----:B------:R-:W-:-:S07]  /*2370*/  I2FP.F32.U32 R25, R0 ;  /* 0x0000000000197245 */ /* 0x000fce0000201000 */
.L_x_34:
[----:B------:R-:W0:Y:S01]  /*2380*/  LDCU UR8, c[0x0][0x390] ;  /* 0x00007200ff0877ac */ /* 0x000e220008000800 */
[----:B------:R-:W-:Y:S01]  /*2390*/  BSSY.RECONVERGENT B0, `(.L_x_37) ;  /* 0x0000123000007945 */ /* 0x000fe20003800200 */
[----:B------:R-:W1:Y:S01]  /*23a0*/  LDCU.64 UR4, c[0x0][0x388] ;  /* 0x00007100ff0477ac */ /* 0x000e620008000a00 */
[----:B0-----:R-:W-:-:S04]  /*23b0*/  IMAD R2, R2, UR8, R3 ;  /* 0x0000000802027c24 */ /* 0x001fc8000f8e0203 */
[----:B------:R-:W-:-:S05]  /*23c0*/  IMAD.SHL.U32 R2, R2, 0x4, RZ ;  /* 0x0000000402027824 */ /* 0x000fca00078e00ff */
[----:B-1----:R-:W-:-:S04]  /*23d0*/  IADD3 R8, P1, PT, R2, UR4, RZ ;  /* 0x0000000402087c10 */ /* 0x002fc8000ff3e0ff */
[----:B------:R-:W-:Y:S01]  /*23e0*/  LEA.HI.X.SX32 R9, R2, UR5, 0x1, P1 ;  /* 0x0000000502097c11 */ /* 0x000fe200088f0eff */
[----:B------:R-:W-:Y:S08]  /*23f0*/  @!P0 BRA `(.L_x_38) ;  /* 0x0000001000648947 */ /* 0x000ff00003800000 */
[----:B------:R-:W-:Y:S01]  /*2400*/  I2FP.F32.S32 R4, R5 ;  /* 0x0000000500047245 */ /* 0x000fe20000201400 */
[----:B------:R-:W-:Y:S03]  /*2410*/  BSSY.RECONVERGENT B1, `(.L_x_39) ;  /* 0x000000d000017945 */ /* 0x000fe60003800200 */
[----:B------:R-:W0:Y:S08]  /*2420*/  MUFU.RCP R0, R4 ;  /* 0x0000000400007308 */ /* 0x000e300000001000 */
[----:B------:R-:W1:Y:S01]  /*2430*/  FCHK P0, R25, R4 ;  /* 0x0000000419007302 */ /* 0x000e620000000000 */
[----:B0-----:R-:W-:-:S04]  /*2440*/  FFMA R3, -R4, R0, 1 ;  /* 0x3f80000004037423 */ /* 0x001fc80000000100 */
[----:B------:R-:W-:-:S04]  /*2450*/  FFMA R0, R0, R3, R0 ;  /* 0x0000000300007223 */ /* 0x000fc80000000000 */
[----:B------:R-:W-:-:S04]  /*2460*/  FFMA R7, R0, R25, RZ ;  /* 0x0000001900077223 */ /* 0x000fc800000000ff */
[----:B------:R-:W-:-:S04]  /*2470*/  FFMA R2, -R4, R7, R25 ;  /* 0x0000000704027223 */ /* 0x000fc80000000119 */
[----:B------:R-:W-:Y:S01]  /*2480*/  FFMA R7, R0, R2, R7 ;  /* 0x0000000200077223 */ /* 0x000fe20000000007 */
[----:B-1----:R-:W-:Y:S06]  /*2490*/  @!P0 BRA `(.L_x_40) ;  /* 0x0000000000108947 */ /* 0x002fec0003800000 */
[----:B------:R-:W-:Y:S01]  /*24a0*/  IMAD.MOV.U32 R0, RZ, RZ, R25 ;  /* 0x000000ffff007224 */ /* 0x000fe200078e0019 */
[----:B------:R-:W-:Y:S01]  /*24b0*/  MOV R10, 0x24e0 ;  /* 0x000024e0000a7802 */ /* 0x000fe20000000f00 */
[----:B------:R-:W-:-:S07]  /*24c0*/  IMAD.MOV.U32 R7, RZ, RZ, R4 ;  /* 0x000000ffff077224 */ /* 0x000fce00078e0004 */
[----:B------:R-:W-:Y:S05]  /*24d0*/  CALL.REL.NOINC `($__internal_1_$__cuda_sm3x_div_rn_noftz_f32_slowpath) ;  /* 0x0000001400c47944 */ /* 0x000fea0003c00000 */
.L_x_40:
[----:B------:R-:W-:Y:S05]  /*24e0*/  BSYNC.RECONVERGENT B1 ;  /* 0x0000000000017941 */ /* 0x000fea0003800200 */
.L_x_39:
[C---:B------:R-:W-:Y:S01]  /*24f0*/  FMUL R5, R6.reuse, 0.63661974668502807617 ;  /* 0x3f22f98306057820 */ /* 0x040fe20000400000 */
[----:B------:R-:W-:Y:S01]  /*2500*/  FSETP.GE.AND P0, PT, |R6|, 105615, PT ;  /* 0x47ce47800600780b */ /* 0x000fe20003f06200 */
[----:B------:R-:W-:Y:S04]  /*2510*/  BSSY.RECONVERGENT B1, `(.L_x_41) ;  /* 0x000003e000017945 */ /* 0x000fe80003800200 */
[----:B------:R-:W0:Y:S02]  /*2520*/  F2I.NTZ R5, R5 ;  /* 0x0000000500057305 */ /* 0x000e240000203100 */
[----:B0-----:R-:W-:-:S05]  /*2530*/  I2FP.F32.S32 R3, R5 ;  /* 0x0000000500037245 */ /* 0x001fca0000201400 */
[----:B------:R-:W-:-:S04]  /*2540*/  FFMA R0, R3, -1.5707962512969970703, R6 ;  /* 0xbfc90fda03007823 */ /* 0x000fc80000000006 */
[----:B------:R-:W-:-:S04]  /*2550*/  FFMA R0, R3, -7.5497894158615963534e-08, R0 ;  /* 0xb3a2216803007823 */ /* 0x000fc80000000000 */
[----:B------:R-:W-:Y:S01]  /*2560*/  FFMA R0, R3, -5.3903029534742383927e-15, R0 ;  /* 0xa7c234c503007823 */ /* 0x000fe20000000000 */
        /* <DEDUP_REMOVED lines=12> */
.L_x_43:
        /* <DEDUP_REMOVED lines=29> */
[C-C-:B------:R-:W-:Y:S01]  /*2800*/  SHF.L.W.U32.HI R5, R3.reuse, 0x2, R0.reuse ;  /* 0x0000000203057819 */ /* 0x140fe20000010e00 */
[----:B------:R-:W-:Y:S01]  /*2810*/  IMAD.SHL.U32 R3, R3, 0x4, RZ ;  /* 0x0000000403037824 */ /* 0x000fe200078e00ff */
[----:B------:R-:W-:Y:S02]  /*2820*/  SHF.R.U32.HI R0, RZ, 0x1e, R0 ;  /* 0x0000001eff007819 */ /* 0x000fe40000011600 */
[----:B------:R-:W-:-:S02]  /*2830*/  SHF.R.S32.HI R2, RZ, 0x1f, R5 ;  /* 0x0000001fff027819 */ /* 0x000fc40000011405 */
[C---:B0-----:R-:W-:Y:S02]  /*2840*/  LOP3.LUT R4, R5.reuse, R6, RZ, 0x3c, !PT ;  /* 0x0000000605047212 */ /* 0x041fe400078e3cff */
[C---:B------:R-:W-:Y:S02]  /*2850*/  LOP3.LUT R10, R2.reuse, R3, RZ, 0x3c, !PT ;  /* 0x00000003020a7212 */ /* 0x040fe400078e3cff */
[----:B------:R-:W-:Y:S02]  /*2860*/  LOP3.LUT R11, R2, R5, RZ, 0x3c, !PT ;  /* 0x00000005020b7212 */ /* 0x000fe400078e3cff */
[----:B------:R-:W-:Y:S02]  /*2870*/  LEA.HI R5, R5, R0, RZ, 0x1 ;  /* 0x0000000005057211 */ /* 0x000fe400078f08ff */
[----:B------:R-:W-:Y:S02]  /*2880*/  ISETP.GE.AND P1, PT, R4, RZ, PT ;  /* 0x000000ff0400720c */ /* 0x000fe40003f26270 */
[----:B------:R-:W0:Y:S01]  /*2890*/  I2F.F64.S64 R10, R10 ;  /* 0x0000000a000a7312 */ /* 0x000e220000301c00 */
[----:B------:R-:W-:-:S04]  /*28a0*/  IMAD.MOV R0, RZ, RZ, -R5 ;  /* 0x000000ffff007224 */ /* 0x000fc800078e0a05 */
[----:B------:R-:W-:Y:S01]  /*28b0*/  @!P0 IMAD.MOV.U32 R5, RZ, RZ, R0 ;  /* 0x000000ffff058224 */ /* 0x000fe200078e0000 */
[----:B0-----:R-:W-:-:S10]  /*28c0*/  DMUL R2, R10, UR4 ;  /* 0x000000040a027c28 */ /* 0x001fd40008000000 */
[----:B------:R-:W0:Y:S02]  /*28d0*/  F2F.F32.F64 R2, R2 ;  /* 0x0000000200027310 */ /* 0x000e240000301000 */
[----:B0-----:R-:W-:-:S07]  /*28e0*/  FSEL R0, -R2, R2, !P1 ;  /* 0x0000000202007208 */ /* 0x001fce0004800100 */
.L_x_42:
[----:B------:R-:W-:Y:S05]  /*28f0*/  BSYNC.RECONVERGENT B1 ;  /* 0x0000000000017941 */ /* 0x000fea0003800200 */
.L_x_41:
[----:B------:R0:W1:Y:S01]  /*2900*/  F2F.F64.F32 R10, R6 ;  /* 0x00000006000a7310 */ /* 0x0000620000201800 */
[----:B------:R-:W-:Y:S01]  /*2910*/  UMOV UR4, 0x382d7366 ;  /* 0x382d736600047882 */ /* 0x000fe20000000000 */
[----:B------:R-:W-:Y:S01]  /*2920*/  UMOV UR5, 0x4000c152 ;  /* 0x4000c15200057882 */ /* 0x000fe20000000000 */
[----:B------:R-:W-:Y:S01]  /*2930*/  LOP3.LUT R2, R5, 0x1, RZ, 0xc0, !PT ;  /* 0x0000000105027812 */ /* 0x000fe200078ec0ff */
[----:B------:R-:W-:Y:S02]  /*2940*/  IMAD.MOV.U32 R15, RZ, RZ, 0x37cbac00 ;  /* 0x37cbac00ff0f7424 */ /* 0x000fe400078e00ff */
[----:B------:R-:W-:Y:S01]  /*2950*/  FMUL R3, R0, R0 ;  /* 0x0000000000037220 */ /* 0x000fe20000400000 */
[----:B------:R-:W-:Y:S01]  /*2960*/  IMAD.MOV.U32 R14, RZ, RZ, 0x3d2aaabb ;  /* 0x3d2aaabbff0e7424 */ /* 0x000fe200078e00ff */
[----:B------:R-:W-:Y:S01]  /*2970*/  ISETP.NE.U32.AND P0, PT, R2, 0x1, PT ;  /* 0x000000010200780c */ /* 0x000fe20003f05070 */
[----:B------:R-:W-:Y:S02]  /*2980*/  IMAD.MOV.U32 R13, RZ, RZ, 0x3effffff ;  /* 0x3effffffff0d7424 */ /* 0x000fe400078e00ff */
[----:B------:R-:W-:Y:S01]  /*2990*/  FFMA R4, R3, R15, -0.0013887860113754868507 ;  /* 0xbab607ed03047423 */ /* 0x000fe2000000000f */
[----:B------:R-:W-:Y:S01]  /*29a0*/  BSSY.RECONVERGENT B1, `(.L_x_44) ;  /* 0x000004e000017945 */ /* 0x000fe20003800200 */
[----:B0-----:R-:W-:-:S02]  /*29b0*/  FSEL R6, R14, 0.0083327032625675201416, !P0 ;  /* 0x3c0885e40e067808 */ /* 0x001fc40004000000 */
[----:B------:R-:W-:Y:S01]  /*29c0*/  FSEL R0, R0, 1, P0 ;  /* 0x3f80000000007808 */ /* 0x000fe20000000000 */
[----:B-1----:R-:W-:Y:S01]  /*29d0*/  DADD R16, R10, UR4 ;  /* 0x000000040a107e29 */ /* 0x002fe20008000000 */
[----:B------:R-:W-:-:S05]  /*29e0*/  FSEL R4, R4, -0.00019574658654164522886, !P0 ;  /* 0xb94d415304047808 */ /* 0x000fca0004000000 */
[----:B------:R0:W1:Y:S01]  /*29f0*/  F2F.F32.F64 R19, R16 ;  /* 0x0000001000137310 */ /* 0x0000620000301000 */
[----:B------:R-:W-:Y:S01]  /*2a00*/  FFMA R4, R3, R4, R6 ;  /* 0x0000000403047223 */ /* 0x000fe20000000006 */
[----:B0-----:R-:W-:Y:S02]  /*2a10*/  FSEL R17, -R13, -0.16666662693023681641, !P0 ;  /* 0xbe2aaaa80d117808 */ /* 0x001fe40004000100 */
[----:B------:R-:W-:Y:S01]  /*2a20*/  LOP3.LUT P0, RZ, R5, 0x2, RZ, 0xc0, !PT ;  /* 0x0000000205ff7812 */ /* 0x000fe2000780c0ff */
[C---:B-1----:R-:W-:Y:S01]  /*2a30*/  FMUL R12, R19.reuse, 0.63661974668502807617 ;  /* 0x3f22f983130c7820 */ /* 0x042fe20000400000 */
[----:B------:R-:W-:Y:S01]  /*2a40*/  FSETP.GE.AND P1, PT, |R19|, 105615, PT ;  /* 0x47ce47801300780b */ /* 0x000fe20003f26200 */
[C---:B------:R-:W-:Y:S01]  /*2a50*/  FFMA R4, R3.reuse, R4, R17 ;  /* 0x0000000403047223 */ /* 0x040fe20000000011 */
[----:B------:R-:W-:Y:S01]  /*2a60*/  FFMA R3, R3, R0, RZ ;  /* 0x0000000003037223 */ /* 0x000fe200000000ff */
[----:B------:R0:W1:Y:S03]  /*2a70*/  F2I.NTZ R2, R12 ;  /* 0x0000000c00027305 */ /* 0x0000660000203100 */
[----:B------:R-:W-:-:S05]  /*2a80*/  FFMA R3, R3, R4, R0 ;  /* 0x0000000403037223 */ /* 0x000fca0000000000 */
[----:B------:R-:W-:Y:S01]  /*2a90*/  @P0 FADD R3, RZ, -R3 ;  /* 0x80000003ff030221 */ /* 0x000fe20000000000 */
[----:B0-----:R-:W-:Y:S01]  /*2aa0*/  IMAD.MOV.U32 R12, RZ, RZ, 0x3f000000 ;  /* 0x3f000000ff0c7424 */ /* 0x001fe200078e00ff */
[----:B-1----:R-:W-:-:S05]  /*2ab0*/  I2FP.F32.S32 R6, R2 ;  /* 0x0000000200067245 */ /* 0x002fca0000201400 */
[----:B------:R-:W-:-:S04]  /*2ac0*/  FFMA R5, R6, -1.5707962512969970703, R19 ;  /* 0xbfc90fda06057823 */ /* 0x000fc80000000013 */
[----:B------:R-:W-:Y:S01]  /*2ad0*/  FFMA R17, R6, -7.5497894158615963534e-08, R5 ;  /* 0xb3a2216806117823 */ /* 0x000fe20000000005 */
[----:B------:R-:W-:-:S03]  /*2ae0*/  FFMA R5, R3, R12, 0.5 ;  /* 0x3f00000003057423 */ /* 0x000fc6000000000c */
[----:B------:R-:W-:Y:S01]  /*2af0*/  FFMA R0, R6, -5.3903029534742383927e-15, R17 ;  /* 0xa7c234c506007823 */ /* 0x000fe20000000011 */
[----:B------:R-:W-:Y:S06]  /*2b00*/  @!P1 BRA `(.L_x_45) ;  /* 0x0000000000dc9947 */ /* 0x000fec0003800000 */
        /* <DEDUP_REMOVED lines=11> */
.L_x_46:
        /* <DEDUP_REMOVED lines=37> */
[----:B------:R-:W1:Y:S01]  /*2e10*/  I2F.F64.S64 R16, R16 ;  /* 0x0000001000107312 */ /* 0x000e620000301c00 */
[----:B------:R-:W-:-:S05]  /*2e20*/  LEA.HI R2, R2, R3, RZ, 0x1 ;  /* 0x0000000302027211 */ /* 0x000fca00078f08ff */
[----:B------:R-:W-:-:S04]  /*2e30*/  IMAD.MOV R0, RZ, RZ, -R2 ;  /* 0x000000ffff007224 */ /* 0x000fc800078e0a02 */
[----:B------:R-:W-:Y:S01]  /*2e40*/  @!P0 IMAD.MOV.U32 R2, RZ, RZ, R0 ;  /* 0x000000ffff028224 */ /* 0x000fe200078e0000 */
[----:B-1----:R-:W-:-:S10]  /*2e50*/  DMUL R20, R16, UR4 ;  /* 0x0000000410147c28 */ /* 0x002fd40008000000 */
[----:B------:R-:W1:Y:S02]  /*2e60*/  F2F.F32.F64 R20, R20 ;  /* 0x0000001400147310 */ /* 0x000e640000301000 */
[----:B01----:R-:W-:-:S07]  /*2e70*/  FSEL R0, -R20, R20, !P1 ;  /* 0x0000001414007208 */ /* 0x003fce0004800100 */
.L_x_45:
[----:B------:R-:W-:Y:S05]  /*2e80*/  BSYNC.RECONVERGENT B1 ;  /* 0x0000000000017941 */ /* 0x000fea0003800200 */
.L_x_44:
[----:B------:R-:W-:Y:S01]  /*2e90*/  UMOV UR4, 0x382d7366 ;  /* 0x382d736600047882 */ /* 0x000fe20000000000 */
[----:B------:R-:W-:Y:S01]  /*2ea0*/  UMOV UR5, 0x4010c152 ;  /* 0x4010c15200057882 */ /* 0x000fe20000000000 */
[----:B------:R-:W-:Y:S01]  /*2eb0*/  LOP3.LUT R3, R2, 0x1, RZ, 0xc0, !PT ;  /* 0x0000000102037812 */ /* 0x000fe200078ec0ff */
[----:B------:R-:W-:Y:S01]  /*2ec0*/  DADD R10, R10, UR4 ;  /* 0x000000040a0a7e29 */ /* 0x000fe20008000000 */
[----:B------:R-:W-:Y:S01]  /*2ed0*/  FMUL R4, R0, R0 ;  /* 0x0000000000047220 */ /* 0x000fe20000400000 */
[----:B------:R-:W-:Y:S01]  /*2ee0*/  BSSY.RECONVERGENT B1, `(.L_x_47) ;  /* 0x000004e000017945 */ /* 0x000fe20003800200 */
[----:B------:R-:W-:Y:S02]  /*2ef0*/  ISETP.NE.U32.AND P0, PT, R3, 0x1, PT ;  /* 0x000000010300780c */ /* 0x000fe40003f05070 */
[----:B------:R-:W-:Y:S01]  /*2f00*/  FFMA R6, R4, R15, -0.0013887860113754868507 ;  /* 0xbab607ed04067423 */ /* 0x000fe2000000000f */
[----:B------:R0:W1:Y:S01]  /*2f10*/  F2F.F32.F64 R17, R10 ;  /* 0x0000000a00117310 */ /* 0x0000620000301000 */
[----:B------:R-:W-:-:S02]  /*2f20*/  FSEL R21, R14, 0.0083327032625675201416, !P0 ;  /* 0x3c0885e40e157808 */ /* 0x000fc40004000000 */
[----:B------:R-:W-:Y:S02]  /*2f30*/  FSEL R0, R0, 1, P0 ;  /* 0x3f80000000007808 */ /* 0x000fe40000000000 */
[----:B------:R-:W-:Y:S02]  /*2f40*/  FSEL R19, R6, -0.00019574658654164522886, !P0 ;  /* 0xb94d415306137808 */ /* 0x000fe40004000000 */
[----:B------:R-:W-:Y:S02]  /*2f50*/  FSEL R6, -R13, -0.16666662693023681641, !P0 ;  /* 0xbe2aaaa80d067808 */ /* 0x000fe40004000100 */
[----:B------:R-:W-:Y:S01]  /*2f60*/  LOP3.LUT P0, RZ, R2, 0x2, RZ, 0xc0, !PT ;  /* 0x0000000202ff7812 */ /* 0x000fe2000780c0ff */
[C---:B------:R-:W-:Y:S01]  /*2f70*/  FFMA R19, R4.reuse, R19, R21 ;  /* 0x0000001304137223 */ /* 0x040fe20000000015 */
[----:B0-----:R-:W-:-:S03]  /*2f80*/  FFMA R11, R4, R0, RZ ;  /* 0x00000000040b7223 */ /* 0x001fc600000000ff */
[----:B------:R-:W-:Y:S01]  /*2f90*/  FFMA R6, R4, R19, R6 ;  /* 0x0000001304067223 */ /* 0x000fe20000000006 */
[C---:B-1----:R-:W-:Y:S01]  /*2fa0*/  FMUL R16, R17.reuse, 0.63661974668502807617 ;  /* 0x3f22f98311107820 */ /* 0x042fe20000400000 */
[----:B------:R-:W-:Y:S02]  /*2fb0*/  FSETP.GE.AND P1, PT, |R17|, 105615, PT ;  /* 0x47ce47801100780b */ /* 0x000fe40003f26200 */
[----:B------:R-:W-:Y:S01]  /*2fc0*/  FFMA R11, R11, R6, R0 ;  /* 0x000000060b0b7223 */ /* 0x000fe20000000000 */
[----:B------:R0:W1:Y:S03]  /*2fd0*/  F2I.NTZ R3, R16 ;  /* 0x0000001000037305 */ /* 0x0000660000203100 */
[----:B------:R-:W-:-:S04]  /*2fe0*/  @P0 FADD R11, RZ, -R11 ;  /* 0x8000000bff0b0221 */ /* 0x000fc80000000000 */
[----:B0-----:R-:W-:Y:S01]  /*2ff0*/  FFMA R16, R11, R12, 0.5 ;  /* 0x3f0000000b107423 */ /* 0x001fe2000000000c */
[----:B-1----:R-:W-:-:S05]  /*3000*/  I2FP.F32.S32 R2, R3 ;  /* 0x0000000300027245 */ /* 0x002fca0000201400 */
        /* <DEDUP_REMOVED lines=15> */
.L_x_49:
        /* <DEDUP_REMOVED lines=44> */
.L_x_48:
[----:B------:R-:W-:Y:S05]  /*33c0*/  BSYNC.RECONVERGENT B1 ;  /* 0x0000000000017941 */ /* 0x000fea0003800200 */
.L_x_47:
[----:B------:R-:W-:Y:S01]  /*33d0*/  FMUL R2, R0, R0 ;  /* 0x0000000000027220 */ /* 0x000fe20000400000 */
[----:B------:R-:W-:Y:S01]  /*33e0*/  LOP3.LUT R4, R3, 0x1, RZ, 0xc0, !PT ;  /* 0x0000000103047812 */ /* 0x000fe200078ec0ff */
[----:B------:R-:W-:Y:S01]  /*33f0*/  FMUL R6, R5, 255 ;  /* 0x437f000005067820 */ /* 0x000fe20000400000 */
[----:B------:R-:W-:Y:S01]  /*3400*/  LOP3.LUT P1, RZ, R3, 0x2, RZ, 0xc0, !PT ;  /* 0x0000000203ff7812 */ /* 0x000fe2000782c0ff */
[----:B------:R-:W-:Y:S01]  /*3410*/  FFMA R15, R2, R15, -0.0013887860113754868507 ;  /* 0xbab607ed020f7423 */ /* 0x000fe2000000000f */
[----:B------:R-:W-:Y:S01]  /*3420*/  ISETP.NE.U32.AND P0, PT, R4, 0x1, PT ;  /* 0x000000010400780c */ /* 0x000fe20003f05070 */
[----:B------:R-:W-:Y:S01]  /*3430*/  FMUL R16, R16, 255 ;  /* 0x437f000010107820 */ /* 0x000fe20000400000 */
[-C--:B------:R-:W-:Y:S02]  /*3440*/  FMUL R6, R6, R7.reuse ;  /* 0x0000000706067220 */ /* 0x080fe40000400000 */
[----:B------:R-:W-:Y:S01]  /*3450*/  FSEL R11, R14, 0.0083327032625675201416, !P0 ;  /* 0x3c0885e40e0b7808 */ /* 0x000fe20004000000 */
[----:B------:R-:W-:Y:S01]  /*3460*/  FMUL R16, R16, R7 ;  /* 0x0000000710107220 */ /* 0x000fe20000400000 */
[----:B------:R-:W-:Y:S01]  /*3470*/  FSEL R15, R15, -0.00019574658654164522886, !P0 ;  /* 0xb94d41530f0f7808 */ /* 0x000fe20004000000 */
[----:B------:R-:W0:Y:S01]  /*3480*/  F2I.U32.TRUNC.NTZ R5, R6 ;  /* 0x0000000600057305 */ /* 0x000e22000020f000 */
[----:B------:R-:W-:-:S02]  /*3490*/  FSEL R4, -R13, -0.16666662693023681641, !P0 ;  /* 0xbe2aaaa80d047808 */ /* 0x000fc40004000100 */
[----:B------:R-:W-:Y:S01]  /*34a0*/  FSEL R0, R0, 1, P0 ;  /* 0x3f80000000007808 */ /* 0x000fe20000000000 */
[----:B------:R-:W-:-:S04]  /*34b0*/  FFMA R11, R2, R15, R11 ;  /* 0x0000000f020b7223 */ /* 0x000fc8000000000b */
[C---:B------:R-:W-:Y:S01]  /*34c0*/  FFMA R4, R2.reuse, R11, R4 ;  /* 0x0000000b02047223 */ /* 0x040fe20000000004 */
[----:B------:R-:W-:Y:S01]  /*34d0*/  FFMA R3, R2, R0, RZ ;  /* 0x0000000002037223 */ /* 0x000fe200000000ff */
[----:B------:R-:W1:Y:S03]  /*34e0*/  F2I.U32.TRUNC.NTZ R11, R16 ;  /* 0x00000010000b7305 */ /* 0x000e66000020f000 */
[----:B------:R-:W-:Y:S01]  /*34f0*/  FFMA R3, R3, R4, R0 ;  /* 0x0000000403037223 */ /* 0x000fe20000000000 */
[----:B0-----:R2:W-:Y:S03]  /*3500*/  STG.E.U8 desc[UR6][R8.64], R5 ;  /* 0x0000000508007986 */ /* 0x0015e6000c101106 */
[----:B------:R-:W-:-:S04]  /*3510*/  @P1 FADD R3, RZ, -R3 ;  /* 0x80000003ff031221 */ /* 0x000fc80000000000 */
[----:B------:R-:W-:-:S04]  /*3520*/  FFMA R3, R3, R12, 0.5 ;  /* 0x3f00000003037423 */ /* 0x000fc8000000000c */
[----:B------:R-:W-:Y:S01]  /*3530*/  FMUL R0, R3, 255 ;  /* 0x437f000003007820 */ /* 0x000fe20000400000 */
[----:B-1----:R2:W-:Y:S03]  /*3540*/  STG.E.U8 desc[UR6][R8.64+0x1], R11 ;  /* 0x0000010b08007986 */ /* 0x0025e6000c101106 */
[----:B------:R-:W-:-:S04]  /*3550*/  FMUL R0, R0, R7 ;  /* 0x0000000700007220 */ /* 0x000fc80000400000 */
[----:B------:R-:W0:Y:S02]  /*3560*/  F2I.U32.TRUNC.NTZ R3, R0 ;  /* 0x0000000000037305 */ /* 0x000e24000020f000 */
[----:B0-----:R2:W-:Y:S01]  /*3570*/  STG.E.U8 desc[UR6][R8.64+0x2], R3 ;  /* 0x0000020308007986 */ /* 0x0015e2000c101106 */
[----:B------:R-:W-:Y:S05]  /*3580*/  BRA `(.L_x_50) ;  /* 0x00000000000c7947 */ /* 0x000fea0003800000 */
.L_x_38:
[----:B------:R0:W-:Y:S04]  /*3590*/  STG.E.U8 desc[UR6][R8.64], RZ ;  /* 0x000000ff08007986 */ /* 0x0001e8000c101106 */
[----:B------:R0:W-:Y:S04]  /*35a0*/  STG.E.U8 desc[UR6][R8.64+0x1], RZ ;  /* 0x000001ff08007986 */ /* 0x0001e8000c101106 */
[----:B------:R0:W-:Y:S02]  /*35b0*/  STG.E.U8 desc[UR6][R8.64+0x2], RZ ;  /* 0x000002ff08007986 */ /* 0x0001e4000c101106 */
.L_x_50:
[----:B------:R-:W-:Y:S05]  /*35c0*/  BSYNC.RECONVERGENT B0 ;  /* 0x0000000000007941 */ /* 0x000fea0003800200 */
.L_x_37:
[----:B------:R-:W-:-:S05]  /*35d0*/  IMAD.MOV.U32 R4, RZ, RZ, 0xff ;  /* 0x000000ffff047424 */ /* 0x000fca00078e00ff */
[----:B------:R-:W-:Y:S01]  /*35e0*/  STG.E.U8 desc[UR6][R8.64+0x3], R4 ;  /* 0x0000030408007986 */ /* 0x000fe2000c101106 */
[----:B------:R-:W-:Y:S05]  /*35f0*/  EXIT ;  /* 0x000000000000794d */ /* 0x000fea0003800000 */
        .weak           $__internal_0_$__cuda_sm20_div_rn_f64_full
        .type           $__internal_0_$__cuda_sm20_div_rn_f64_full,@function
        .size           $__internal_0_$__cuda_sm20_div_rn_f64_full,($__internal_1_$__cuda_sm3x_div_rn_noftz_f32_slowpath - $__internal_0_$__cuda_sm20_div_rn_f64_full)
$__internal_0_$__cuda_sm20_div_rn_f64_full:
[----:B------:R-:W-:Y:S01]  /*3600*/  MOV R11, R13 ;  /* 0x0000000d000b7202 */ /* 0x000fe20000000f00 */
[----:B------:R-:W-:Y:S01]  /*3610*/  IMAD.MOV.U32 R10, RZ, RZ, R12 ;  /* 0x000000ffff0a7224 */ /* 0x000fe200078e000c */
[----:B------:R-:W-:Y:S01]  /*3620*/  FSETP.GEU.AND P0, PT, |R15|, 1.469367938527859385e-39, PT ;  /* 0x001000000f00780b */ /* 0x000fe20003f0e200 */
[----:B------:R-:W-:Y:S01]  /*3630*/  IMAD.MOV.U32 R27, RZ, RZ, 0x1ca00000 ;  /* 0x1ca00000ff1b7424 */ /* 0x000fe200078e00ff */
[----:B------:R-:W-:Y:S01]  /*3640*/  FSETP.GEU.AND P2, PT, |R11|, 1.469367938527859385e-39, PT ;  /* 0x001000000b00780b */ /* 0x000fe20003f4e200 */
[----:B------:R-:W-:Y:S01]  /*3650*/  IMAD.MOV.U32 R16, RZ, RZ, R10 ;  /* 0x000000ffff107224 */ /* 0x000fe200078e000a */
[----:B------:R-:W-:Y:S01]  /*3660*/  LOP3.LUT R12, R15, 0x800fffff, RZ, 0xc0, !PT ;  /* 0x800fffff0f0c7812 */ /* 0x000fe200078ec0ff */
[----:B------:R-:W-:Y:S01]  /*3670*/  IMAD.MOV.U32 R18, RZ, RZ, 0x1 ;  /* 0x00000001ff127424 */ /* 0x000fe200078e00ff */
[----:B------:R-:W-:Y:S01]  /*3680*/  LOP3.LUT R26, R11, 0x7ff00000, RZ, 0xc0, !PT ;  /* 0x7ff000000b1a7812 */ /* 0x000fe200078ec0ff */
[----:B------:R-:W-:Y:S01]  /*3690*/  BSSY.RECONVERGENT B1, `(.L_x_51) ;  /* 0x0000050000017945 */ /* 0x000fe20003800200 */
[----:B------:R-:W-:Y:S01]  /*36a0*/  LOP3.LUT R13, R12, 0x3ff00000, RZ, 0xfc, !PT ;  /* 0x3ff000000c0d7812 */ /* 0x000fe200078efcff */
[----:B------:R-:W-:Y:S01]  /*36b0*/  IMAD.MOV.U32 R12, RZ, RZ, R14 ;  /* 0x000000ffff0c7224 */ /* 0x000fe200078e000e */
[----:B------:R-:W-:-:S03]  /*36c0*/  LOP3.LUT R29, R15, 0x7ff00000, RZ, 0xc0, !PT ;  /* 0x7ff000000f1d7812 */ /* 0x000fc600078ec0ff */
[----:B------:R-:W-:Y:S01]  /*36d0*/  @!P0 DMUL R12, R14, 8.98846567431157953865e+307 ;  /* 0x7fe000000e0c8828 */ /* 0x000fe20000000000 */
[----:B------:R-:W-:Y:S01]  /*36e0*/  ISETP.GE.U32.AND P1, PT, R26, R29, PT ;  /* 0x0000001d1a00720c */ /* 0x000fe20003f26070 */
[----:B------:R-:W-:Y:S01]  /*36f0*/  @!P2 IMAD.MOV.U32 R20, RZ, RZ, RZ ;  /* 0x000000ffff14a224 */ /* 0x000fe200078e00ff */
[----:B------:R-:W-:-:S03]  /*3700*/  @!P2 LOP3.LUT R17, R15, 0x7ff00000, RZ, 0xc0, !PT ;  /* 0x7ff000000f11a812 */ /* 0x000fc600078ec0ff */
[----:B------:R-:W0:Y:S01]  /*3710*/  MUFU.RCP64H R19, R13 ;  /* 0x0000000d00137308 */ /* 0x000e220000001800 */
[----:B------:R-:W-:Y:S02]  /*3720*/  @!P2 ISETP.GE.U32.AND P3, PT, R26, R17, PT ;  /* 0x000000111a00a20c */ /* 0x000fe40003f66070 */
[C---:B------:R-:W-:Y:S02]  /*3730*/  SEL R17, R27.reuse, 0x63400000, !P1 ;  /* 0x634000001b117807 */ /* 0x040fe40004800000 */
[----:B------:R-:W-:Y:S02]  /*3740*/  @!P2 SEL R21, R27, 0x63400000, !P3 ;  /* 0x634000001b15a807 */ /* 0x000fe40005800000 */
[--C-:B------:R-:W-:Y:S02]  /*3750*/  LOP3.LUT R17, R17, 0x800fffff, R11.reuse, 0xf8, !PT ;  /* 0x800fffff11117812 */ /* 0x100fe400078ef80b */
[----:B------:R-:W-:Y:S02]  /*3760*/  @!P2 LOP3.LUT R21, R21, 0x80000000, R11, 0xf8, !PT ;  /* 0x800000001515a812 */ /* 0x000fe400078ef80b */
[----:B------:R-:W-:-:S02]  /*3770*/  @!P0 LOP3.LUT R29, R13, 0x7ff00000, RZ, 0xc0, !PT ;  /* 0x7ff000000d1d8812 */ /* 0x000fc400078ec0ff */
[----:B------:R-:W-:-:S06]  /*3780*/  @!P2 LOP3.LUT R21, R21, 0x100000, RZ, 0xfc, !PT ;  /* 0x001000001515a812 */ /* 0x000fcc00078efcff */
[----:B------:R-:W-:Y:S02]  /*3790*/  @!P2 DFMA R16, R16, 2, -R20 ;  /* 0x400000001010a82b */ /* 0x000fe40000000814 */
[----:B0-----:R-:W-:-:S08]  /*37a0*/  DFMA R20, R18, -R12, 1 ;  /* 0x3ff000001214742b */ /* 0x001fd0000000080c */
[----:B------:R-:W-:-:S08]  /*37b0*/  DFMA R20, R20, R20, R20 ;  /* 0x000000141414722b */ /* 0x000fd00000000014 */
[----:B------:R-:W-:-:S08]  /*37c0*/  DFMA R20, R18, R20, R18 ;  /* 0x000000141214722b */ /* 0x000fd00000000012 */
[----:B------:R-:W-:-:S08]  /*37d0*/  DFMA R18, R20, -R12, 1 ;  /* 0x3ff000001412742b */ /* 0x000fd0000000080c */
[----:B------:R-:W-:-:S08]  /*37e0*/  DFMA R18, R20, R18, R20 ;  /* 0x000000121412722b */ /* 0x000fd00000000014 */
[----:B------:R-:W-:-:S08]  /*37f0*/  DMUL R20, R18, R16 ;  /* 0x0000001012147228 */ /* 0x000fd00000000000 */
[----:B------:R-:W-:-:S08]  /*3800*/  DFMA R22, R20, -R12, R16 ;  /* 0x8000000c1416722b */ /* 0x000fd00000000010 */
[----:B------:R-:W-:Y:S01]  /*3810*/  DFMA R22, R18, R22, R20 ;  /* 0x000000161216722b */ /* 0x000fe20000000014 */
[----:B------:R-:W-:Y:S01]  /*3820*/  IMAD.MOV.U32 R20, RZ, RZ, R26 ;  /* 0x000000ffff147224 */ /* 0x000fe200078e001a */
[----:B------:R-:W-:-:S05]  /*3830*/  @!P2 LOP3.LUT R20, R17, 0x7ff00000, RZ, 0xc0, !PT ;  /* 0x7ff000001114a812 */ /* 0x000fca00078ec0ff */
[----:B------:R-:W-:-:S05]  /*3840*/  VIADD R18, R20, 0xffffffff ;  /* 0xffffffff14127836 */ /* 0x000fca0000000000 */
[----:B------:R-:W-:Y:S01]  /*3850*/  ISETP.GT.U32.AND P0, PT, R18, 0x7feffffe, PT ;  /* 0x7feffffe1200780c */ /* 0x000fe20003f04070 */
[----:B------:R-:W-:-:S05]  /*3860*/  VIADD R18, R29, 0xffffffff ;  /* 0xffffffff1d127836 */ /* 0x000fca0000000000 */
[----:B------:R-:W-:-:S13]  /*3870*/  ISETP.GT.U32.OR P0, PT, R18, 0x7feffffe, P0 ;  /* 0x7feffffe1200780c */ /* 0x000fda0000704470 */
[----:B------:R-:W-:Y:S05]  /*3880*/  @P0 BRA `(.L_x_52) ;  /* 0x00000000006c0947 */ /* 0x000fea0003800000 */
[----:B------:R-:W-:-:S04]  /*3890*/  LOP3.LUT R11, R15, 0x7ff00000, RZ, 0xc0, !PT ;  /* 0x7ff000000f0b7812 */ /* 0x000fc800078ec0ff */
[CC--:B------:R-:W-:Y:S02]  /*38a0*/  VIADDMNMX R10, R26.reuse, -R11.reuse, 0xb9600000, !PT ;  /* 0xb96000001a0a7446 */ /* 0x0c0fe4000780090b */
[----:B------:R-:W-:Y:S02]  /*38b0*/  ISETP.GE.U32.AND P0, PT, R26, R11, PT ;  /* 0x0000000b1a00720c */ /* 0x000fe40003f06070 */
[----:B------:R-:W-:Y:S02]  /*38c0*/  VIMNMX R10, PT, PT, R10, 0x46a00000, PT ;  /* 0x46a000000a0a7848 */ /* 0x000fe40003fe0100 */
[----:B------:R-:W-:-:S05]  /*38d0*/  SEL R27, R27, 0x63400000, !P0 ;  /* 0x634000001b1b7807 */ /* 0x000fca0004000000 */
[----:B------:R-:W-:Y:S02]  /*38e0*/  IMAD.IADD R20, R10, 0x1, -R27 ;  /* 0x000000010a147824 */ /* 0x000fe400078e0a1b */
[----:B------:R-:W-:Y:S02]  /*38f0*/  IMAD.MOV.U32 R10, RZ, RZ, RZ ;  /* 0x000000ffff0a7224 */ /* 0x000fe400078e00ff */
[----:B------:R-:W-:-:S06]  /*3900*/  VIADD R11, R20, 0x7fe00000 ;  /* 0x7fe00000140b7836 */ /* 0x000fcc0000000000 */
[----:B------:R-:W-:-:S10]  /*3910*/  DMUL R18, R22, R10 ;  /* 0x0000000a16127228 */ /* 0x000fd40000000000 */
[----:B------:R-:W-:-:S13]  /*3920*/  FSETP.GTU.AND P0, PT, |R19|, 1.469367938527859385e-39, PT ;  /* 0x001000001300780b */ /* 0x000fda0003f0c200 */
[----:B------:R-:W-:Y:S05]  /*3930*/  @P0 BRA `(.L_x_53) ;  /* 0x0000000000940947 */ /* 0x000fea0003800000 */
[----:B------:R-:W-:-:S06]  /*3940*/  DFMA R12, R22, -R12, R16 ;  /* 0x8000000c160c722b */ /* 0x000fcc0000000010 */
[----:B------:R-:W-:-:S04]  /*3950*/  IMAD.MOV.U32 R12, RZ, RZ, RZ ;  /* 0x000000ffff0c7224 */ /* 0x000fc800078e00ff */
[C---:B------:R-:W-:Y:S02]  /*3960*/  FSETP.NEU.AND P0, PT, R13.reuse, RZ, PT ;  /* 0x000000ff0d00720b */ /* 0x040fe40003f0d000 */
[----:B------:R-:W-:-:S04]  /*3970*/  LOP3.LUT R15, R13, 0x80000000, R15, 0x48, !PT ;  /* 0x800000000d0f7812 */ /* 0x000fc800078e480f */
[----:B------:R-:W-:-:S07]  /*3980*/  LOP3.LUT R13, R15, R11, RZ, 0xfc, !PT ;  /* 0x0000000b0f0d7212 */ /* 0x000fce00078efcff */
[----:B------:R-:W-:Y:S05]  /*3990*/  @!P0 BRA `(.L_x_53) ;  /* 0x00000000007c8947 */ /* 0x000fea0003800000 */
[----:B------:R-:W-:Y:S01]  /*39a0*/  IMAD.MOV R11, RZ, RZ, -R20 ;  /* 0x000000ffff0b7224 */ /* 0x000fe200078e0a14 */
[----:B------:R-:W-:Y:S01]  /*39b0*/  DMUL.RP R12, R22, R12 ;  /* 0x0000000c160c7228 */ /* 0x000fe20000008000 */
[----:B------:R-:W-:-:S06]  /*39c0*/  IMAD.MOV.U32 R10, RZ, RZ, RZ ;  /* 0x000000ffff0a7224 */ /* 0x000fcc00078e00ff */
[----:B------:R-:W-:-:S03]  /*39d0*/  DFMA R10, R18, -R10, R22 ;  /* 0x8000000a120a722b */ /* 0x000fc60000000016 */
[----:B------:R-:W-:-:S03]  /*39e0*/  LOP3.LUT R15, R13, R15, RZ, 0x3c, !PT ;  /* 0x0000000f0d0f7212 */ /* 0x000fc600078e3cff */
[----:B------:R-:W-:-:S04]  /*39f0*/  IADD3 R10, PT, PT, -R20, -0x43300000, RZ ;  /* 0xbcd00000140a7810 */ /* 0x000fc80007ffe1ff */
[----:B------:R-:W-:-:S04]  /*3a00*/  FSETP.NEU.AND P0, PT, |R11|, R10, PT ;  /* 0x0000000a0b00720b */ /* 0x000fc80003f0d200 */
[----:B------:R-:W-:Y:S02]  /*3a10*/  FSEL R18, R12, R18, !P0 ;  /* 0x000000120c127208 */ /* 0x000fe40004000000 */
[----:B------:R-:W-:Y:S01]  /*3a20*/  FSEL R19, R15, R19, !P0 ;  /* 0x000000130f137208 */ /* 0x000fe20004000000 */
[----:B------:R-:W-:Y:S06]  /*3a30*/  BRA `(.L_x_53) ;  /* 0x0000000000547947 */ /* 0x000fec0003800000 */
.L_x_52:
[----:B------:R-:W-:-:S14]  /*3a40*/  DSETP.NAN.AND P0, PT, R10, R10, PT ;  /* 0x0000000a0a00722a */ /* 0x000fdc0003f08000 */
[----:B------:R-:W-:Y:S05]  /*3a50*/  @P0 BRA `(.L_x_54) ;  /* 0x0000000000440947 */ /* 0x000fea0003800000 */
[----:B------:R-:W-:-:S14]  /*3a60*/  DSETP.NAN.AND P0, PT, R14, R14, PT ;  /* 0x0000000e0e00722a */ /* 0x000fdc0003f08000 */
[----:B------:R-:W-:Y:S05]  /*3a70*/  @P0 BRA `(.L_x_55) ;  /* 0x0000000000300947 */ /* 0x000fea0003800000 */
[----:B------:R-:W-:Y:S01]  /*3a80*/  ISETP.NE.AND P0, PT, R20, R29, PT ;  /* 0x0000001d1400720c */ /* 0x000fe20003f05270 */
[----:B------:R-:W-:Y:S02]  /*3a90*/  IMAD.MOV.U32 R18, RZ, RZ, 0x0 ;  /* 0x00000000ff127424 */ /* 0x000fe400078e00ff */
[----:B------:R-:W-:-:S10]  /*3aa0*/  IMAD.MOV.U32 R19, RZ, RZ, -0x80000 ;  /* 0xfff80000ff137424 */ /* 0x000fd400078e00ff */
[----:B------:R-:W-:Y:S05]  /*3ab0*/  @!P0 BRA `(.L_x_53) ;  /* 0x0000000000348947 */ /* 0x000fea0003800000 */
[----:B------:R-:W-:Y:S02]  /*3ac0*/  ISETP.NE.AND P0, PT, R20, 0x7ff00000, PT ;  /* 0x7ff000001400780c */ /* 0x000fe40003f05270 */
[----:B------:R-:W-:Y:S02]  /*3ad0*/  LOP3.LUT R19, R11, 0x80000000, R15, 0x48, !PT ;  /* 0x800000000b137812 */ /* 0x000fe400078e480f */
[----:B------:R-:W-:-:S13]  /*3ae0*/  ISETP.EQ.OR P0, PT, R29, RZ, !P0 ;  /* 0x000000ff1d00720c */ /* 0x000fda0004702670 */
[----:B------:R-:W-:Y:S01]  /*3af0*/  @P0 LOP3.LUT R10, R19, 0x7ff00000, RZ, 0xfc, !PT ;  /* 0x7ff00000130a0812 */ /* 0x000fe200078efcff */
[----:B------:R-:W-:Y:S02]  /*3b00*/  @!P0 IMAD.MOV.U32 R18, RZ, RZ, RZ ;  /* 0x000000ffff128224 */ /* 0x000fe400078e00ff */
[----:B------:R-:W-:Y:S02]  /*3b10*/  @P0 IMAD.MOV.U32 R18, RZ, RZ, RZ ;  /* 0x000000ffff120224 */ /* 0x000fe400078e00ff */
[----:B------:R-:W-:Y:S01]  /*3b20*/  @P0 IMAD.MOV.U32 R19, RZ, RZ, R10 ;  /* 0x000000ffff130224 */ /* 0x000fe200078e000a */
[----:B------:R-:W-:Y:S06]  /*3b30*/  BRA `(.L_x_53) ;  /* 0x0000000000147947 */ /* 0x000fec0003800000 */
.L_x_55:
[----:B------:R-:W-:Y:S01]  /*3b40*/  LOP3.LUT R19, R15, 0x80000, RZ, 0xfc, !PT ;  /* 0x000800000f137812 */ /* 0x000fe200078efcff */
[----:B------:R-:W-:Y:S01]  /*3b50*/  IMAD.MOV.U32 R18, RZ, RZ, R14 ;  /* 0x000000ffff127224 */ /* 0x000fe200078e000e */
[----:B------:R-:W-:Y:S06]  /*3b60*/  BRA `(.L_x_53) ;  /* 0x0000000000087947 */ /* 0x000fec0003800000 */
.L_x_54:
[----:B------:R-:W-:Y:S01]  /*3b70*/  LOP3.LUT R19, R11, 0x80000, RZ, 0xfc, !PT ;  /* 0x000800000b137812 */ /* 0x000fe200078efcff */
[----:B------:R-:W-:-:S07]  /*3b80*/  IMAD.MOV.U32 R18, RZ, RZ, R10 ;  /* 0x000000ffff127224 */ /* 0x000fce00078e000a */
.L_x_53:
[----:B------:R-:W-:Y:S05]  /*3b90*/  BSYNC.RECONVERGENT B1 ;  /* 0x0000000000017941 */ /* 0x000fea0003800200 */
.L_x_51:
[----:B------:R-:W-:Y:S01]  /*3ba0*/  IMAD.MOV.U32 R10, RZ, RZ, R0 ;  /* 0x000000ffff0a7224 */ /* 0x000fe200078e0000 */
[----:B------:R-:W-:Y:S01]  /*3bb0*/  MOV R12, R18 ;  /* 0x00000012000c7202 */ /* 0x000fe20000000f00 */
[----:B------:R-:W-:Y:S02]  /*3bc0*/  IMAD.MOV.U32 R11, RZ, RZ, 0x0 ;  /* 0x00000000ff0b7424 */ /* 0x000fe400078e00ff */
[----:B------:R-:W-:Y:S02]  /*3bd0*/  IMAD.MOV.U32 R13, RZ, RZ, R19 ;  /* 0x000000ffff0d7224 */ /* 0x000fe400078e0013 */
[----:B------:R-:W-:Y:S05]  /*3be0*/  RET.REL.NODEC R10 `(mandelbrotAutoTwist01) ;  /* 0xffffffc40a047950 */ /* 0x000fea0003c3ffff */
        .weak           $__internal_1_$__cuda_sm3x_div_rn_noftz_f32_slowpath
        .type           $__internal_1_$__cuda_sm3x_div_rn_noftz_f32_slowpath,@function
        .size           $__internal_1_$__cuda_sm3x_div_rn_noftz_f32_slowpath,(.L_x_69 - $__internal_1_$__cuda_sm3x_div_rn_noftz_f32_slowpath)
$__internal_1_$__cuda_sm3x_div_rn_noftz_f32_slowpath:
[----:B------:R-:W-:Y:S01]  /*3bf0*/  SHF.R.U32.HI R12, RZ, 0x17, R7 ;  /* 0x00000017ff0c7819 */ /* 0x000fe20000011607 */
[----:B------:R-:W-:Y:S01]  /*3c00*/  BSSY.RECONVERGENT B2, `(.L_x_56) ;  /* 0x0000062000027945 */ /* 0x000fe20003800200 */
[----:B------:R-:W-:Y:S02]  /*3c10*/  SHF.R.U32.HI R11, RZ, 0x17, R0 ;  /* 0x00000017ff0b7819 */ /* 0x000fe40000011600 */
[----:B------:R-:W-:Y:S02]  /*3c20*/  LOP3.LUT R12, R12, 0xff, RZ, 0xc0, !PT ;  /* 0x000000ff0c0c7812 */ /* 0x000fe400078ec0ff */
[----:B------:R-:W-:-:S03]  /*3c30*/  LOP3.LUT R13, R11, 0xff, RZ, 0xc0, !PT ;  /* 0x000000ff0b0d7812 */ /* 0x000fc600078ec0ff */
[----:B------:R-:W-:Y:S02]  /*3c40*/  VIADD R15, R12, 0xffffffff ;  /* 0xffffffff0c0f7836 */ /* 0x000fe40000000000 */
[----:B------:R-:W-:-:S03]  /*3c50*/  VIADD R14, R13, 0xffffffff ;  /* 0xffffffff0d0e7836 */ /* 0x000fc60000000000 */
[----:B------:R-:W-:-:S04]  /*3c60*/  ISETP.GT.U32.AND P0, PT, R15, 0xfd, PT ;  /* 0x000000fd0f00780c */ /* 0x000fc80003f04070 */
[----:B------:R-:W-:-:S13]  /*3c70*/  ISETP.GT.U32.OR P0, PT, R14, 0xfd, P0 ;  /* 0x000000fd0e00780c */ /* 0x000fda0000704470 */
[----:B------:R-:W-:Y:S01]  /*3c80*/  @!P0 IMAD.MOV.U32 R11, RZ, RZ, RZ ;  /* 0x000000ffff0b8224 */ /* 0x000fe200078e00ff */
[----:B------:R-:W-:Y:S06]  /*3c90*/  @!P0 BRA `(.L_x_57) ;  /* 0x00000000005c8947 */ /* 0x000fec0003800000 */
[----:B------:R-:W-:Y:S02]  /*3ca0*/  FSETP.GTU.FTZ.AND P0, PT, |R0|, +INF , PT ;  /* 0x7f8000000000780b */ /* 0x000fe40003f1c200 */
[----:B------:R-:W-:-:S04]  /*3cb0*/  FSETP.GTU.FTZ.AND P1, PT, |R7|, +INF , PT ;  /* 0x7f8000000700780b */ /* 0x000fc80003f3c200 */
[----:B------:R-:W-:-:S13]  /*3cc0*/  PLOP3.LUT P0, PT, P0, P1, PT, 0xf8, 0x8f ;  /* 0x00000000008f781c */ /* 0x000fda0000703f70 */
[----:B------:R-:W-:Y:S05]  /*3cd0*/  @P0 BRA `(.L_x_58) ;  /* 0x00000004004c0947 */ /* 0x000fea0003800000 */
[----:B------:R-:W-:-:S13]  /*3ce0*/  LOP3.LUT P0, RZ, R7, 0x7fffffff, R0, 0xc8, !PT ;  /* 0x7fffffff07ff7812 */ /* 0x000fda000780c800 */
[----:B------:R-:W-:Y:S05]  /*3cf0*/  @!P0 BRA `(.L_x_59) ;  /* 0x00000004003c8947 */ /* 0x000fea0003800000 */
[C---:B------:R-:W-:Y:S02]  /*3d00*/  FSETP.NEU.FTZ.AND P1, PT, |R0|.reuse, +INF , PT ;  /* 0x7f8000000000780b */ /* 0x040fe40003f3d200 */
[----:B------:R-:W-:Y:S02]  /*3d10*/  FSETP.NEU.FTZ.AND P2, PT, |R7|, +INF , PT ;  /* 0x7f8000000700780b */ /* 0x000fe40003f5d200 */
[----:B------:R-:W-:-:S11]  /*3d20*/  FSETP.NEU.FTZ.AND P0, PT, |R0|, +INF , PT ;  /* 0x7f8000000000780b */ /* 0x000fd60003f1d200 */
[----:B------:R-:W-:Y:S05]  /*3d30*/  @!P2 BRA !P1, `(.L_x_59) ;  /* 0x00000004002ca947 */ /* 0x000fea0004800000 */
[----:B------:R-:W-:-:S04]  /*3d40*/  LOP3.LUT P1, RZ, R0, 0x7fffffff, RZ, 0xc0, !PT ;  /* 0x7fffffff00ff7812 */ /* 0x000fc8000782c0ff */
[----:B------:R-:W-:-:S13]  /*3d50*/  PLOP3.LUT P1, PT, P2, P1, PT, 0x2f, 0xf2 ;  /* 0x0000000000f2781c */ /* 0x000fda0001722577 */
[----:B------:R-:W-:Y:S05]  /*3d60*/  @P1 BRA `(.L_x_60) ;  /* 0x0000000400181947 */ /* 0x000fea0003800000 */
[----:B------:R-:W-:-:S04]  /*3d70*/  LOP3.LUT P1, RZ, R7, 0x7fffffff, RZ, 0xc0, !PT ;  /* 0x7fffffff07ff7812 */ /* 0x000fc8000782c0ff */
[----:B------:R-:W-:-:S13]  /*3d80*/  PLOP3.LUT P0, PT, P0, P1, PT, 0x2f, 0xf2 ;  /* 0x0000000000f2781c */ /* 0x000fda0000702577 */
[----:B------:R-:W-:Y:S05]  /*3d90*/  @P0 BRA `(.L_x_61) ;  /* 0x0000000400000947 */ /* 0x000fea0003800000 */
[----:B------:R-:W-:Y:S02]  /*3da0*/  ISETP.GE.AND P0, PT, R14, RZ, PT ;  /* 0x000000ff0e00720c */ /* 0x000fe40003f06270 */
[----:B------:R-:W-:-:S11]  /*3db0*/  ISETP.GE.AND P1, PT, R15, RZ, PT ;  /* 0x000000ff0f00720c */ /* 0x000fd60003f26270 */
[----:B------:R-:W-:Y:S02]  /*3dc0*/  @P0 IMAD.MOV.U32 R11, RZ, RZ, RZ ;  /* 0x000000ffff0b0224 */ /* 0x000fe400078e00ff */
[----:B------:R-:W-:Y:S01]  /*3dd0*/  @!P0 FFMA R0, R0, 1.84467440737095516160e+19, RZ ;  /* 0x5f80000000008823 */ /* 0x000fe200000000ff */
[----:B------:R-:W-:Y:S02]  /*3de0*/  @!P0 IMAD.MOV.U32 R11, RZ, RZ, -0x40 ;  /* 0xffffffc0ff0b8424 */ /* 0x000fe400078e00ff */
[----:B------:R-:W-:Y:S02]  /*3df0*/  @!P1 FFMA R7, R7, 1.84467440737095516160e+19, RZ ;  /* 0x5f80000007079823 */ /* 0x000fe400000000ff */
[----:B------:R-:W-:-:S07]  /*3e00*/  @!P1 VIADD R11, R11, 0x40 ;  /* 0x000000400b0b9836 */ /* 0x000fce0000000000 */
.L_x_57:
[----:B------:R-:W-:Y:S01]  /*3e10*/  LEA R14, R12, 0xc0800000, 0x17 ;  /* 0xc08000000c0e7811 */ /* 0x000fe200078eb8ff */
[----:B------:R-:W-:Y:S01]  /*3e20*/  VIADD R13, R13, 0xffffff81 ;  /* 0xffffff810d0d7836 */ /* 0x000fe20000000000 */
[----:B------:R-:W-:Y:S03]  /*3e30*/  BSSY.RECONVERGENT B3, `(.L_x_62) ;  /* 0x0000035000037945 */ /* 0x000fe60003800200 */
[----:B------:R-:W-:Y:S02]  /*3e40*/  IMAD.IADD R14, R7, 0x1, -R14 ;  /* 0x00000001070e7824 */ /* 0x000fe400078e0a0e */
[C---:B------:R-:W-:Y:S02]  /*3e50*/  IMAD R0, R13.reuse, -0x800000, R0 ;  /* 0xff8000000d007824 */ /* 0x040fe400078e0200 */
[----:B------:R0:W1:Y:S01]  /*3e60*/  MUFU.RCP R7, R14 ;  /* 0x0000000e00077308 */ /* 0x0000620000001000 */
[----:B------:R-:W-:Y:S01]  /*3e70*/  FADD.FTZ R15, -R14, -RZ ;  /* 0x800000ff0e0f7221 */ /* 0x000fe20000010100 */
[----:B0-----:R-:W-:-:S05]  /*3e80*/  IADD3 R14, PT, PT, R13, 0x7f, -R12 ;  /* 0x0000007f0d0e7810 */ /* 0x001fca0007ffe80c */
[----:B------:R-:W-:Y:S02]  /*3e90*/  IMAD.IADD R11, R14, 0x1, R11 ;  /* 0x000000010e0b7824 */ /* 0x000fe400078e020b */
[----:B-1----:R-:W-:-:S04]  /*3ea0*/  FFMA R16, R7, R15, 1 ;  /* 0x3f80000007107423 */ /* 0x002fc8000000000f */
[----:B------:R-:W-:-:S04]  /*3eb0*/  FFMA R7, R7, R16, R7 ;  /* 0x0000001007077223 */ /* 0x000fc80000000007 */
[----:B------:R-:W-:-:S04]  /*3ec0*/  FFMA R16, R0, R7, RZ ;  /* 0x0000000700107223 */ /* 0x000fc800000000ff */
[----:B------:R-:W-:-:S04]  /*3ed0*/  FFMA R17, R15, R16, R0 ;  /* 0x000000100f117223 */ /* 0x000fc80000000000 */
[----:B------:R-:W-:-:S04]  /*3ee0*/  FFMA R16, R7, R17, R16 ;  /* 0x0000001107107223 */ /* 0x000fc80000000010 */
[----:B------:R-:W-:-:S04]  /*3ef0*/  FFMA R15, R15, R16, R0 ;  /* 0x000000100f0f7223 */ /* 0x000fc80000000000 */
[----:B------:R-:W-:-:S05]  /*3f00*/  FFMA R0, R7, R15, R16 ;  /* 0x0000000f07007223 */ /* 0x000fca0000000010 */
[----:B------:R-:W-:-:S04]  /*3f10*/  SHF.R.U32.HI R12, RZ, 0x17, R0 ;  /* 0x00000017ff0c7819 */ /* 0x000fc80000011600 */
[----:B------:R-:W-:-:S05]  /*3f20*/  LOP3.LUT R12, R12, 0xff, RZ, 0xc0, !PT ;  /* 0x000000ff0c0c7812 */ /* 0x000fca00078ec0ff */
[----:B------:R-:W-:-:S04]  /*3f30*/  IMAD.IADD R17, R12, 0x1, R11 ;  /* 0x000000010c117824 */ /* 0x000fc800078e020b */
[----:B------:R-:W-:-:S05]  /*3f40*/  VIADD R12, R17, 0xffffffff ;  /* 0xffffffff110c7836 */ /* 0x000fca0000000000 */
[----:B------:R-:W-:-:S13]  /*3f50*/  ISETP.GE.U32.AND P0, PT, R12, 0xfe, PT ;  /* 0x000000fe0c00780c */ /* 0x000fda0003f06070 */
[----:B------:R-:W-:Y:S05]  /*3f60*/  @!P0 BRA `(.L_x_63) ;  /* 0x0000000000808947 */ /* 0x000fea0003800000 */
[----:B------:R-:W-:-:S13]  /*3f70*/  ISETP.GT.AND P0, PT, R17, 0xfe, PT ;  /* 0x000000fe1100780c */ /* 0x000fda0003f04270 */
[----:B------:R-:W-:Y:S05]  /*3f80*/  @P0 BRA `(.L_x_64) ;  /* 0x00000000006c0947 */ /* 0x000fea0003800000 */
[----:B------:R-:W-:-:S13]  /*3f90*/  ISETP.GE.AND P0, PT, R17, 0x1, PT ;  /* 0x000000011100780c */ /* 0x000fda0003f06270 */
[----:B------:R-:W-:Y:S05]  /*3fa0*/  @P0 BRA `(.L_x_65) ;  /* 0x0000000000740947 */ /* 0x000fea0003800000 */
[----:B------:R-:W-:Y:S02]  /*3fb0*/  ISETP.GE.AND P0, PT, R17, -0x18, PT ;  /* 0xffffffe81100780c */ /* 0x000fe40003f06270 */
[----:B------:R-:W-:-:S11]  /*3fc0*/  LOP3.LUT R0, R0, 0x80000000, RZ, 0xc0, !PT ;  /* 0x8000000000007812 */ /* 0x000fd600078ec0ff */
[----:B------:R-:W-:Y:S05]  /*3fd0*/  @!P0 BRA `(.L_x_65) ;  /* 0x0000000000688947 */ /* 0x000fea0003800000 */
[-CC-:B------:R-:W-:Y:S01]  /*3fe0*/  FFMA.RZ R11, R7, R15.reuse, R16.reuse ;  /* 0x0000000f070b7223 */ /* 0x180fe2000000c010 */
[----:B------:R-:W-:Y:S02]  /*3ff0*/  VIADD R14, R17, 0x20 ;  /* 0x00000020110e7836 */ /* 0x000fe40000000000 */
[-CC-:B------:R-:W-:Y:S01]  /*4000*/  FFMA.RM R12, R7, R15.reuse, R16.reuse ;  /* 0x0000000f070c7223 */ /* 0x180fe20000004010 */
[----:B------:R-:W-:Y:S02]  /*4010*/  ISETP.NE.AND P2, PT, R17, RZ, PT ;  /* 0x000000ff1100720c */ /* 0x000fe40003f45270 */
[----:B------:R-:W-:Y:S01]  /*4020*/  LOP3.LUT R13, R11, 0x7fffff, RZ, 0xc0, !PT ;  /* 0x007fffff0b0d7812 */ /* 0x000fe200078ec0ff */
[----:B------:R-:W-:Y:S01]  /*4030*/  FFMA.RP R11, R7, R15, R16 ;  /* 0x0000000f070b7223 */ /* 0x000fe20000008010 */
[----:B------:R-:W-:Y:S01]  /*4040*/  IMAD.MOV R7, RZ, RZ, -R17 ;  /* 0x000000ffff077224 */ /* 0x000fe200078e0a11 */
[----:B------:R-:W-:Y:S02]  /*4050*/  ISETP.NE.AND P1, PT, R17, RZ, PT ;  /* 0x000000ff1100720c */ /* 0x000fe40003f25270 */
[----:B------:R-:W-:-:S02]  /*4060*/  LOP3.LUT R13, R13, 0x800000, RZ, 0xfc, !PT ;  /* 0x008000000d0d7812 */ /* 0x000fc400078efcff */
[----:B------:R-:W-:Y:S02]  /*4070*/  FSETP.NEU.FTZ.AND P0, PT, R11, R12, PT ;  /* 0x0000000c0b00720b */ /* 0x000fe40003f1d000 */
[----:B------:R-:W-:Y:S02]  /*4080*/  SHF.L.U32 R14, R13, R14, RZ ;  /* 0x0000000e0d0e7219 */ /* 0x000fe400000006ff */
[----:B------:R-:W-:Y:S02]  /*4090*/  SEL R12, R7, RZ, P2 ;  /* 0x000000ff070c7207 */ /* 0x000fe40001000000 */
[----:B------:R-:W-:Y:S02]  /*40a0*/  ISETP.NE.AND P1, PT, R14, RZ, P1 ;  /* 0x000000ff0e00720c */ /* 0x000fe40000f25270 */
[----:B------:R-:W-:Y:S02]  /*40b0*/  SHF.R.U32.HI R12, RZ, R12, R13 ;  /* 0x0000000cff0c7219 */ /* 0x000fe4000001160d */
[----:B------:R-:W-:-:S02]  /*40c0*/  PLOP3.LUT P0, PT, P0, P1, PT, 0xf8, 0x8f ;  /* 0x00000000008f781c */ /* 0x000fc40000703f70 */
[----:B------:R-:W-:Y:S02]  /*40d0*/  SHF.R.U32.HI R14, RZ, 0x1, R12 ;  /* 0x00000001ff0e7819 */ /* 0x000fe4000001160c */
[----:B------:R-:W-:-:S04]  /*40e0*/  SEL R7, RZ, 0x1, !P0 ;  /* 0x00000001ff077807 */ /* 0x000fc80004000000 */
[----:B------:R-:W-:-:S04]  /*40f0*/  LOP3.LUT R7, R7, 0x1, R14, 0xf8, !PT ;  /* 0x0000000107077812 */ /* 0x000fc800078ef80e */
[----:B------:R-:W-:-:S05]  /*4100*/  LOP3.LUT R7, R7, R12, RZ, 0xc0, !PT ;  /* 0x0000000c07077212 */ /* 0x000fca00078ec0ff */
[----:B------:R-:W-:-:S05]  /*4110*/  IMAD.IADD R7, R14, 0x1, R7 ;  /* 0x000000010e077824 */ /* 0x000fca00078e0207 */
[----:B------:R-:W-:Y:S01]  /*4120*/  LOP3.LUT R0, R7, R0, RZ, 0xfc, !PT ;  /* 0x0000000007007212 */ /* 0x000fe200078efcff */
[----:B------:R-:W-:Y:S06]  /*4130*/  BRA `(.L_x_65) ;  /* 0x0000000000107947 */ /* 0x000fec0003800000 */
.L_x_64:
[----:B------:R-:W-:-:S04]  /*4140*/  LOP3.LUT R0, R0, 0x80000000, RZ, 0xc0, !PT ;  /* 0x8000000000007812 */ /* 0x000fc800078ec0ff */
[----:B------:R-:W-:Y:S01]  /*4150*/  LOP3.LUT R0, R0, 0x7f800000, RZ, 0xfc, !PT ;  /* 0x7f80000000007812 */ /* 0x000fe200078efcff */
[----:B------:R-:W-:Y:S06]  /*4160*/  BRA `(.L_x_65) ;  /* 0x0000000000047947 */ /* 0x000fec0003800000 */
.L_x_63:
[----:B------:R-:W-:-:S07]  /*4170*/  IMAD R0, R11, 0x800000, R0 ;  /* 0x008000000b007824 */ /* 0x000fce00078e0200 */
.L_x_65:
[----:B------:R-:W-:Y:S05]  /*4180*/  BSYNC.RECONVERGENT B3 ;  /* 0x0000000000037941 */ /* 0x000fea0003800200 */
.L_x_62:
[----:B------:R-:W-:Y:S05]  /*4190*/  BRA `(.L_x_66) ;  /* 0x0000000000207947 */ /* 0x000fea0003800000 */
.L_x_61:
[----:B------:R-:W-:-:S04]  /*41a0*/  LOP3.LUT R0, R7, 0x80000000, R0, 0x48, !PT ;  /* 0x8000000007007812 */ /* 0x000fc800078e4800 */
[----:B------:R-:W-:Y:S01]  /*41b0*/  LOP3.LUT R0, R0, 0x7f800000, RZ, 0xfc, !PT ;  /* 0x7f80000000007812 */ /* 0x000fe200078efcff */
[----:B------:R-:W-:Y:S06]  /*41c0*/  BRA `(.L_x_66) ;  /* 0x0000000000147947 */ /* 0x000fec0003800000 */
.L_x_60:
[----:B------:R-:W-:Y:S01]  /*41d0*/  LOP3.LUT R0, R7, 0x80000000, R0, 0x48, !PT ;  /* 0x8000000007007812 */ /* 0x000fe200078e4800 */
[----:B------:R-:W-:Y:S06]  /*41e0*/  BRA `(.L_x_66) ;  /* 0x00000000000c7947 */ /* 0x000fec0003800000 */
.L_x_59:
[----:B------:R-:W0:Y:S01]  /*41f0*/  MUFU.RSQ R0, -QNAN ;  /* 0xffc0000000007908 */ /* 0x000e220000001400 */
[----:B------:R-:W-:Y:S05]  /*4200*/  BRA `(.L_x_66) ;  /* 0x0000000000047947 */ /* 0x000fea0003800000 */
.L_x_58:
[----:B------:R-:W-:-:S07]  /*4210*/  FADD.FTZ R0, R0, R7 ;  /* 0x0000000700007221 */ /* 0x000fce0000010000 */
.L_x_66:
[----:B------:R-:W-:Y:S05]  /*4220*/  BSYNC.RECONVERGENT B2 ;  /* 0x0000000000027941 */ /* 0x000fea0003800200 */
.L_x_56:
[----:B------:R-:W-:Y:S02]  /*4230*/  IMAD.MOV.U32 R11, RZ, RZ, 0x0 ;  /* 0x00000000ff0b7424 */ /* 0x000fe400078e00ff */
[----:B0-----:R-:W-:Y:S02]  /*4240*/  IMAD.MOV.U32 R7, RZ, RZ, R0 ;  /* 0x000000ffff077224 */ /* 0x001fe400078e0000 */
[----:B------:R-:W-:Y:S05]  /*4250*/  RET.REL.NODEC R10 `(mandelbrotAutoTwist01) ;  /* 0xffffffbc0a687950 */ /* 0x000fea0003c3ffff */
.L_x_67:
[----:B------:R-:W-:-:S00]  /*4260*/  BRA `(.L_x_67) ;  /* 0xfffffffc00fc7947 */ /* 0x000fc0000383ffff */
[----:B------:R-:W-:-:S00]  /*4270*/  NOP ;  /* 0x0000000000007918 */ /* 0x000fc00000000000 */
        /* <DEDUP_REMOVED lines=8> */
.L_x_69:


//--------------------- .nv.global.init           --------------------------
	.section	.nv.global.init,"aw",@progbits
	.align	4
.nv.global.init:
	.type		__cudart_i2opi_f,@object
	.size		__cudart_i2opi_f,(.L_0 - __cudart_i2opi_f)
__cudart_i2opi_f:
        /*0000*/ 	.byte	0x41, 0x90, 0x43, 0x3c, 0x99, 0x95, 0x62, 0xdb, 0xc0, 0xdd, 0x34, 0xf5, 0xd1, 0x57, 0x27, 0xfc
        /*0010*/ 	.byte	0x29, 0x15, 0x44, 0x4e, 0x6e, 0x83, 0xf9, 0xa2
.L_0:


//--------------------- .nv.shared.reserved.0     --------------------------
	.section	.nv.shared.reserved.0,"aw",@nobits
	.weak		__nv_reservedSMEM_offset_0_alias
	.size		__nv_reservedSMEM_offset_0_alias, 0, 64
	.other		__nv_reservedSMEM_offset_0_alias,@"STO_CUDA_RESERVED_SHARED STV_DEFAULT"
__nv_reservedSMEM_offset_0_alias:
	.zero		0
	.zero		64


//--------------------- .nv.constant0.mandelbrotAutoTwist01 --------------------------
	.section	.nv.constant0.mandelbrotAutoTwist01,"a",@progbits
	.sectionflags	@""
	.align	4
.nv.constant0.mandelbrotAutoTwist01:
	.zero		944


//--------------------- SYMBOLS --------------------------

	.type		.nv.reservedSmem.offset0,@object
	.size		.nv.reservedSmem.offset0,0x4
